//
// Generated by NVIDIA NVVM Compiler
//
// Compiler Build ID: CL-36424714
// Cuda compilation tools, release 13.0, V13.0.88
// Based on NVVM 20.0.0
//

.version 9.0
.target sm_100
.address_size 64

	// .globl	_Z15insert_2_kernelPjjS_jijj
.global .align 4 .b8 precalc_xorwow_matrix[102400];
.global .align 4 .b8 precalc_xorwow_offset_matrix[102400];
.global .align 4 .b8 mrg32k3aM1[2304];
.global .align 4 .b8 mrg32k3aM2[2304];
.global .align 4 .b8 mrg32k3aM1SubSeq[2016];
.global .align 4 .b8 mrg32k3aM2SubSeq[2016];
.global .align 4 .b8 mrg32k3aM1Seq[2304];
.global .align 4 .b8 mrg32k3aM2Seq[2304];
.const .align 8 .b8 __cr_lgamma_table[72];
.global .attribute(.managed) .align 1 .u8 legal = 1;

.visible .entry _Z15insert_2_kernelPjjS_jijj(
	.param .u64 .ptr .align 1 _Z15insert_2_kernelPjjS_jijj_param_0,
	.param .u32 _Z15insert_2_kernelPjjS_jijj_param_1,
	.param .u64 .ptr .align 1 _Z15insert_2_kernelPjjS_jijj_param_2,
	.param .u32 _Z15insert_2_kernelPjjS_jijj_param_3,
	.param .u32 _Z15insert_2_kernelPjjS_jijj_param_4,
	.param .u32 _Z15insert_2_kernelPjjS_jijj_param_5,
	.param .u32 _Z15insert_2_kernelPjjS_jijj_param_6
)
{
	.reg .pred 	%p<11>;
	.reg .b16 	%rs<2>;
	.reg .b32 	%r<78>;
	.reg .b64 	%rd<17>;

	ld.param.u64 	%rd4, [_Z15insert_2_kernelPjjS_jijj_param_0];
	ld.param.u32 	%r16, [_Z15insert_2_kernelPjjS_jijj_param_1];
	ld.param.u64 	%rd3, [_Z15insert_2_kernelPjjS_jijj_param_2];
	ld.param.u32 	%r20, [_Z15insert_2_kernelPjjS_jijj_param_3];
	ld.param.u32 	%r17, [_Z15insert_2_kernelPjjS_jijj_param_4];
	ld.param.u32 	%r18, [_Z15insert_2_kernelPjjS_jijj_param_5];
	ld.param.u32 	%r19, [_Z15insert_2_kernelPjjS_jijj_param_6];
	cvta.to.global.u64 	%rd1, %rd4;
	mov.u32 	%r21, %ctaid.x;
	mov.u32 	%r22, %ntid.x;
	mov.u32 	%r23, %tid.x;
	mad.lo.s32 	%r1, %r21, %r22, %r23;
	setp.ge.u32 	%p1, %r1, %r20;
	@%p1 bra 	$L__BB0_11;
	cvta.to.global.u64 	%rd5, %rd3;
	mul.wide.s32 	%rd6, %r1, 4;
	add.s64 	%rd7, %rd5, %rd6;
	ld.global.u32 	%r2, [%rd7];
	add.s32 	%r3, %r18, 668265263;
	mul.lo.s32 	%r24, %r2, -2048144777;
	add.s32 	%r25, %r3, %r24;
	shf.l.wrap.b32 	%r26, %r25, %r25, 13;
	mul.lo.s32 	%r27, %r26, -1640531535;
	shr.u32 	%r28, %r27, 15;
	xor.b32  	%r29, %r28, %r27;
	mul.lo.s32 	%r30, %r29, -2048144777;
	shr.u32 	%r31, %r30, 13;
	xor.b32  	%r32, %r31, %r30;
	mul.lo.s32 	%r33, %r32, -1028477379;
	shr.u32 	%r34, %r33, 16;
	xor.b32  	%r35, %r34, %r33;
	rem.u32 	%r76, %r35, %r16;
	add.s32 	%r5, %r19, 668265263;
	add.s32 	%r36, %r5, %r24;
	shf.l.wrap.b32 	%r37, %r36, %r36, 13;
	mul.lo.s32 	%r38, %r37, -1640531535;
	shr.u32 	%r39, %r38, 15;
	xor.b32  	%r40, %r39, %r38;
	mul.lo.s32 	%r41, %r40, -2048144777;
	shr.u32 	%r42, %r41, 13;
	xor.b32  	%r43, %r42, %r41;
	mul.lo.s32 	%r44, %r43, -1028477379;
	shr.u32 	%r45, %r44, 16;
	xor.b32  	%r6, %r45, %r44;
	mul.wide.u32 	%rd8, %r76, 4;
	add.s64 	%rd2, %rd1, %rd8;
	ld.global.u32 	%r46, [%rd2];
	setp.eq.s32 	%p2, %r46, %r2;
	@%p2 bra 	$L__BB0_11;
	rem.u32 	%r47, %r6, %r16;
	mul.wide.u32 	%rd9, %r47, 4;
	add.s64 	%rd10, %rd1, %rd9;
	ld.global.u32 	%r48, [%rd10];
	setp.eq.s32 	%p3, %r48, %r2;
	@%p3 bra 	$L__BB0_11;
	atom.global.exch.b32 	%r77, [%rd2], %r2;
	setp.eq.s32 	%p4, %r77, -1;
	@%p4 bra 	$L__BB0_11;
	setp.lt.s32 	%p5, %r17, 1;
	@%p5 bra 	$L__BB0_10;
	mov.b32 	%r75, 0;
	bra.uni 	$L__BB0_7;
$L__BB0_6:
	add.s32 	%r75, %r75, 1;
	setp.eq.s32 	%p10, %r75, %r17;
	@%p10 bra 	$L__BB0_10;
$L__BB0_7:
	mul.lo.s32 	%r50, %r77, -2048144777;
	add.s32 	%r51, %r3, %r50;
	shf.l.wrap.b32 	%r52, %r51, %r51, 13;
	mul.lo.s32 	%r53, %r52, -1640531535;
	shr.u32 	%r54, %r53, 15;
	xor.b32  	%r55, %r54, %r53;
	mul.lo.s32 	%r56, %r55, -2048144777;
	shr.u32 	%r57, %r56, 13;
	xor.b32  	%r58, %r57, %r56;
	mul.lo.s32 	%r59, %r58, -1028477379;
	shr.u32 	%r60, %r59, 16;
	xor.b32  	%r61, %r60, %r59;
	rem.u32 	%r12, %r61, %r16;
	add.s32 	%r62, %r5, %r50;
	shf.l.wrap.b32 	%r63, %r62, %r62, 13;
	mul.lo.s32 	%r64, %r63, -1640531535;
	shr.u32 	%r65, %r64, 15;
	xor.b32  	%r66, %r65, %r64;
	mul.lo.s32 	%r67, %r66, -2048144777;
	shr.u32 	%r68, %r67, 13;
	xor.b32  	%r69, %r68, %r67;
	mul.lo.s32 	%r70, %r69, -1028477379;
	shr.u32 	%r71, %r70, 16;
	xor.b32  	%r72, %r71, %r70;
	rem.u32 	%r13, %r72, %r16;
	mul.wide.u32 	%rd11, %r12, 4;
	add.s64 	%rd12, %rd1, %rd11;
	ld.global.u32 	%r73, [%rd12];
	setp.eq.s32 	%p6, %r73, %r77;
	@%p6 bra 	$L__BB0_11;
	mul.wide.u32 	%rd13, %r13, 4;
	add.s64 	%rd14, %rd1, %rd13;
	ld.global.u32 	%r74, [%rd14];
	setp.eq.s32 	%p7, %r74, %r77;
	@%p7 bra 	$L__BB0_11;
	setp.eq.s32 	%p8, %r76, %r12;
	selp.b32 	%r76, %r13, %r12, %p8;
	mul.wide.u32 	%rd15, %r76, 4;
	add.s64 	%rd16, %rd1, %rd15;
	atom.global.exch.b32 	%r77, [%rd16], %r77;
	setp.eq.s32 	%p9, %r77, -1;
	@%p9 bra 	$L__BB0_11;
	bra.uni 	$L__BB0_6;
$L__BB0_10:
	mov.b16 	%rs1, 0;
	st.global.u8 	[legal], %rs1;
$L__BB0_11:
	ret;

}
	// .globl	_Z15insert_3_kernelPjjS_jijjj
.visible .entry _Z15insert_3_kernelPjjS_jijjj(
	.param .u64 .ptr .align 1 _Z15insert_3_kernelPjjS_jijjj_param_0,
	.param .u32 _Z15insert_3_kernelPjjS_jijjj_param_1,
	.param .u64 .ptr .align 1 _Z15insert_3_kernelPjjS_jijjj_param_2,
	.param .u32 _Z15insert_3_kernelPjjS_jijjj_param_3,
	.param .u32 _Z15insert_3_kernelPjjS_jijjj_param_4,
	.param .u32 _Z15insert_3_kernelPjjS_jijjj_param_5,
	.param .u32 _Z15insert_3_kernelPjjS_jijjj_param_6,
	.param .u32 _Z15insert_3_kernelPjjS_jijjj_param_7
)
{
	.reg .pred 	%p<14>;
	.reg .b16 	%rs<2>;
	.reg .b32 	%r<107>;
	.reg .b64 	%rd<21>;

	ld.param.u64 	%rd4, [_Z15insert_3_kernelPjjS_jijjj_param_0];
	ld.param.u32 	%r18, [_Z15insert_3_kernelPjjS_jijjj_param_1];
	ld.param.u64 	%rd3, [_Z15insert_3_kernelPjjS_jijjj_param_2];
	ld.param.u32 	%r23, [_Z15insert_3_kernelPjjS_jijjj_param_3];
	ld.param.u32 	%r19, [_Z15insert_3_kernelPjjS_jijjj_param_4];
	ld.param.u32 	%r20, [_Z15insert_3_kernelPjjS_jijjj_param_5];
	ld.param.u32 	%r21, [_Z15insert_3_kernelPjjS_jijjj_param_6];
	ld.param.u32 	%r22, [_Z15insert_3_kernelPjjS_jijjj_param_7];
	cvta.to.global.u64 	%rd1, %rd4;
	mov.u32 	%r24, %ctaid.x;
	mov.u32 	%r25, %ntid.x;
	mov.u32 	%r26, %tid.x;
	mad.lo.s32 	%r1, %r24, %r25, %r26;
	setp.ge.u32 	%p1, %r1, %r23;
	@%p1 bra 	$L__BB1_13;
	cvta.to.global.u64 	%rd5, %rd3;
	mul.wide.s32 	%rd6, %r1, 4;
	add.s64 	%rd7, %rd5, %rd6;
	ld.global.u32 	%r2, [%rd7];
	add.s32 	%r3, %r20, 668265263;
	mul.lo.s32 	%r4, %r2, -2048144777;
	add.s32 	%r27, %r3, %r4;
	shf.l.wrap.b32 	%r28, %r27, %r27, 13;
	mul.lo.s32 	%r29, %r28, -1640531535;
	shr.u32 	%r30, %r29, 15;
	xor.b32  	%r31, %r30, %r29;
	mul.lo.s32 	%r32, %r31, -2048144777;
	shr.u32 	%r33, %r32, 13;
	xor.b32  	%r34, %r33, %r32;
	mul.lo.s32 	%r35, %r34, -1028477379;
	shr.u32 	%r36, %r35, 16;
	xor.b32  	%r37, %r36, %r35;
	rem.u32 	%r105, %r37, %r18;
	add.s32 	%r6, %r21, 668265263;
	add.s32 	%r7, %r22, 668265263;
	mul.wide.u32 	%rd8, %r105, 4;
	add.s64 	%rd2, %rd1, %rd8;
	ld.global.u32 	%r38, [%rd2];
	setp.eq.s32 	%p2, %r38, %r2;
	@%p2 bra 	$L__BB1_13;
	add.s32 	%r39, %r6, %r4;
	shf.l.wrap.b32 	%r40, %r39, %r39, 13;
	mul.lo.s32 	%r41, %r40, -1640531535;
	shr.u32 	%r42, %r41, 15;
	xor.b32  	%r43, %r42, %r41;
	mul.lo.s32 	%r44, %r43, -2048144777;
	shr.u32 	%r45, %r44, 13;
	xor.b32  	%r46, %r45, %r44;
	mul.lo.s32 	%r47, %r46, -1028477379;
	shr.u32 	%r48, %r47, 16;
	xor.b32  	%r49, %r48, %r47;
	rem.u32 	%r50, %r49, %r18;
	mul.wide.u32 	%rd9, %r50, 4;
	add.s64 	%rd10, %rd1, %rd9;
	ld.global.u32 	%r51, [%rd10];
	setp.eq.s32 	%p3, %r51, %r2;
	@%p3 bra 	$L__BB1_13;
	add.s32 	%r52, %r7, %r4;
	shf.l.wrap.b32 	%r53, %r52, %r52, 13;
	mul.lo.s32 	%r54, %r53, -1640531535;
	shr.u32 	%r55, %r54, 15;
	xor.b32  	%r56, %r55, %r54;
	mul.lo.s32 	%r57, %r56, -2048144777;
	shr.u32 	%r58, %r57, 13;
	xor.b32  	%r59, %r58, %r57;
	mul.lo.s32 	%r60, %r59, -1028477379;
	shr.u32 	%r61, %r60, 16;
	xor.b32  	%r62, %r61, %r60;
	rem.u32 	%r63, %r62, %r18;
	mul.wide.u32 	%rd11, %r63, 4;
	add.s64 	%rd12, %rd1, %rd11;
	ld.global.u32 	%r64, [%rd12];
	setp.eq.s32 	%p4, %r64, %r2;
	@%p4 bra 	$L__BB1_13;
	atom.global.exch.b32 	%r106, [%rd2], %r2;
	setp.eq.s32 	%p5, %r106, -1;
	@%p5 bra 	$L__BB1_13;
	setp.lt.s32 	%p6, %r19, 1;
	@%p6 bra 	$L__BB1_12;
	mov.b32 	%r104, 0;
	bra.uni 	$L__BB1_8;
$L__BB1_7:
	add.s32 	%r104, %r104, 1;
	setp.eq.s32 	%p13, %r104, %r19;
	@%p13 bra 	$L__BB1_12;
$L__BB1_8:
	mul.lo.s32 	%r66, %r106, -2048144777;
	add.s32 	%r67, %r3, %r66;
	shf.l.wrap.b32 	%r68, %r67, %r67, 13;
	mul.lo.s32 	%r69, %r68, -1640531535;
	shr.u32 	%r70, %r69, 15;
	xor.b32  	%r71, %r70, %r69;
	mul.lo.s32 	%r72, %r71, -2048144777;
	shr.u32 	%r73, %r72, 13;
	xor.b32  	%r74, %r73, %r72;
	mul.lo.s32 	%r75, %r74, -1028477379;
	shr.u32 	%r76, %r75, 16;
	xor.b32  	%r77, %r76, %r75;
	rem.u32 	%r13, %r77, %r18;
	add.s32 	%r78, %r6, %r66;
	shf.l.wrap.b32 	%r79, %r78, %r78, 13;
	mul.lo.s32 	%r80, %r79, -1640531535;
	shr.u32 	%r81, %r80, 15;
	xor.b32  	%r82, %r81, %r80;
	mul.lo.s32 	%r83, %r82, -2048144777;
	shr.u32 	%r84, %r83, 13;
	xor.b32  	%r85, %r84, %r83;
	mul.lo.s32 	%r86, %r85, -1028477379;
	shr.u32 	%r87, %r86, 16;
	xor.b32  	%r88, %r87, %r86;
	rem.u32 	%r14, %r88, %r18;
	add.s32 	%r89, %r7, %r66;
	shf.l.wrap.b32 	%r90, %r89, %r89, 13;
	mul.lo.s32 	%r91, %r90, -1640531535;
	shr.u32 	%r92, %r91, 15;
	xor.b32  	%r93, %r92, %r91;
	mul.lo.s32 	%r94, %r93, -2048144777;
	shr.u32 	%r95, %r94, 13;
	xor.b32  	%r96, %r95, %r94;
	mul.lo.s32 	%r97, %r96, -1028477379;
	shr.u32 	%r98, %r97, 16;
	xor.b32  	%r99, %r98, %r97;
	rem.u32 	%r15, %r99, %r18;
	mul.wide.u32 	%rd13, %r13, 4;
	add.s64 	%rd14, %rd1, %rd13;
	ld.global.u32 	%r100, [%rd14];
	setp.eq.s32 	%p7, %r100, %r106;
	@%p7 bra 	$L__BB1_13;
	mul.wide.u32 	%rd15, %r14, 4;
	add.s64 	%rd16, %rd1, %rd15;
	ld.global.u32 	%r101, [%rd16];
	setp.eq.s32 	%p8, %r101, %r106;
	@%p8 bra 	$L__BB1_13;
	mul.wide.u32 	%rd17, %r15, 4;
	add.s64 	%rd18, %rd1, %rd17;
	ld.global.u32 	%r102, [%rd18];
	setp.eq.s32 	%p9, %r102, %r106;
	@%p9 bra 	$L__BB1_13;
	setp.eq.s32 	%p10, %r105, %r13;
	setp.eq.s32 	%p11, %r105, %r14;
	selp.b32 	%r103, %r15, %r13, %p11;
	selp.b32 	%r105, %r14, %r103, %p10;
	mul.wide.u32 	%rd19, %r105, 4;
	add.s64 	%rd20, %rd1, %rd19;
	atom.global.exch.b32 	%r106, [%rd20], %r106;
	setp.eq.s32 	%p12, %r106, -1;
	@%p12 bra 	$L__BB1_13;
	bra.uni 	$L__BB1_7;
$L__BB1_12:
	mov.b16 	%rs1, 0;
	st.global.u8 	[legal], %rs1;
$L__BB1_13:
	ret;

}
	// .globl	_Z19generate_key_kernelPjjj
.visible .entry _Z19generate_key_kernelPjjj(
	.param .u64 .ptr .align 1 _Z19generate_key_kernelPjjj_param_0,
	.param .u32 _Z19generate_key_kernelPjjj_param_1,
	.param .u32 _Z19generate_key_kernelPjjj_param_2
)
{
	.local .align 8 .b8 	__local_depot2[48];
	.reg .b64 	%SP;
	.reg .b64 	%SPL;
	.reg .pred 	%p<64>;
	.reg .b32 	%r<1195>;
	.reg .b64 	%rd<27>;

	mov.u64 	%SPL, __local_depot2;
	ld.param.u64 	%rd10, [_Z19generate_key_kernelPjjj_param_0];
	ld.param.u32 	%r542, [_Z19generate_key_kernelPjjj_param_1];
	ld.param.u32 	%r541, [_Z19generate_key_kernelPjjj_param_2];
	mov.u32 	%r543, %ctaid.x;
	mov.u32 	%r544, %ntid.x;
	mov.u32 	%r545, %tid.x;
	mad.lo.s32 	%r1, %r543, %r544, %r545;
	setp.ge.u32 	%p1, %r1, %r542;
	@%p1 bra 	$L__BB2_117;
	add.u64 	%rd1, %SPL, 0;
	cvt.s64.s32 	%rd2, %r1;
	xor.b32  	%r546, %r541, -1429050551;
	mul.lo.s32 	%r2, %r546, 1099087573;
	add.s32 	%r547, %r2, -638133224;
	add.s32 	%r931, %r2, 123456789;
	st.local.v2.u32 	[%rd1], {%r547, %r931};
	xor.b32  	%r548, %r2, 362436069;
	mov.b32 	%r549, -123459836;
	st.local.v2.u32 	[%rd1+8], {%r548, %r549};
	add.s32 	%r927, %r2, 5783321;
	mov.b32 	%r550, -589760388;
	st.local.v2.u32 	[%rd1+16], {%r550, %r927};
	setp.eq.s32 	%p2, %r1, 0;
	@%p2 bra 	$L__BB2_116;
	mov.b32 	%r914, 0;
	mov.u64 	%rd13, precalc_xorwow_matrix;
	mov.u64 	%rd26, %rd2;
$L__BB2_3:
	mov.u64 	%rd3, %rd26;
	and.b64  	%rd4, %rd3, 3;
	setp.eq.s64 	%p3, %rd4, 0;
	@%p3 bra 	$L__BB2_115;
	mul.wide.u32 	%rd12, %r914, 3200;
	add.s64 	%rd5, %rd13, %rd12;
	mov.b32 	%r927, 0;
	mov.u32 	%r928, %r927;
	mov.u32 	%r929, %r927;
	mov.u32 	%r930, %r927;
	mov.u32 	%r931, %r927;
	mov.u32 	%r920, %r927;
$L__BB2_5:
	mul.wide.u32 	%rd14, %r920, 4;
	add.s64 	%rd15, %rd1, %rd14;
	ld.local.u32 	%r14, [%rd15+4];
	shl.b32 	%r15, %r920, 5;
	mov.b32 	%r926, 0;
$L__BB2_6:
	.pragma "nounroll";
	shr.u32 	%r554, %r14, %r926;
	and.b32  	%r555, %r554, 1;
	setp.eq.b32 	%p4, %r555, 1;
	not.pred 	%p5, %p4;
	add.s32 	%r556, %r15, %r926;
	mul.lo.s32 	%r557, %r556, 5;
	mul.wide.u32 	%rd16, %r557, 4;
	add.s64 	%rd6, %rd5, %rd16;
	@%p5 bra 	$L__BB2_8;
	ld.global.u32 	%r558, [%rd6];
	xor.b32  	%r931, %r931, %r558;
	ld.global.u32 	%r559, [%rd6+4];
	xor.b32  	%r930, %r930, %r559;
	ld.global.u32 	%r560, [%rd6+8];
	xor.b32  	%r929, %r929, %r560;
	ld.global.u32 	%r561, [%rd6+12];
	xor.b32  	%r928, %r928, %r561;
	ld.global.u32 	%r562, [%rd6+16];
	xor.b32  	%r927, %r927, %r562;
$L__BB2_8:
	and.b32  	%r564, %r554, 2;
	setp.eq.s32 	%p6, %r564, 0;
	@%p6 bra 	$L__BB2_10;
	ld.global.u32 	%r565, [%rd6+20];
	xor.b32  	%r931, %r931, %r565;
	ld.global.u32 	%r566, [%rd6+24];
	xor.b32  	%r930, %r930, %r566;
	ld.global.u32 	%r567, [%rd6+28];
	xor.b32  	%r929, %r929, %r567;
	ld.global.u32 	%r568, [%rd6+32];
	xor.b32  	%r928, %r928, %r568;
	ld.global.u32 	%r569, [%rd6+36];
	xor.b32  	%r927, %r927, %r569;
$L__BB2_10:
	and.b32  	%r571, %r554, 4;
	setp.eq.s32 	%p7, %r571, 0;
	@%p7 bra 	$L__BB2_12;
	ld.global.u32 	%r572, [%rd6+40];
	xor.b32  	%r931, %r931, %r572;
	ld.global.u32 	%r573, [%rd6+44];
	xor.b32  	%r930, %r930, %r573;
	ld.global.u32 	%r574, [%rd6+48];
	xor.b32  	%r929, %r929, %r574;
	ld.global.u32 	%r575, [%rd6+52];
	xor.b32  	%r928, %r928, %r575;
	ld.global.u32 	%r576, [%rd6+56];
	xor.b32  	%r927, %r927, %r576;
$L__BB2_12:
	and.b32  	%r578, %r554, 8;
	setp.eq.s32 	%p8, %r578, 0;
	@%p8 bra 	$L__BB2_14;
	ld.global.u32 	%r579, [%rd6+60];
	xor.b32  	%r931, %r931, %r579;
	ld.global.u32 	%r580, [%rd6+64];
	xor.b32  	%r930, %r930, %r580;
	ld.global.u32 	%r581, [%rd6+68];
	xor.b32  	%r929, %r929, %r581;
	ld.global.u32 	%r582, [%rd6+72];
	xor.b32  	%r928, %r928, %r582;
	ld.global.u32 	%r583, [%rd6+76];
	xor.b32  	%r927, %r927, %r583;
$L__BB2_14:
	and.b32  	%r585, %r554, 16;
	setp.eq.s32 	%p9, %r585, 0;
	@%p9 bra 	$L__BB2_16;
	ld.global.u32 	%r586, [%rd6+80];
	xor.b32  	%r931, %r931, %r586;
	ld.global.u32 	%r587, [%rd6+84];
	xor.b32  	%r930, %r930, %r587;
	ld.global.u32 	%r588, [%rd6+88];
	xor.b32  	%r929, %r929, %r588;
	ld.global.u32 	%r589, [%rd6+92];
	xor.b32  	%r928, %r928, %r589;
	ld.global.u32 	%r590, [%rd6+96];
	xor.b32  	%r927, %r927, %r590;
$L__BB2_16:
	and.b32  	%r592, %r554, 32;
	setp.eq.s32 	%p10, %r592, 0;
	@%p10 bra 	$L__BB2_18;
	ld.global.u32 	%r593, [%rd6+100];
	xor.b32  	%r931, %r931, %r593;
	ld.global.u32 	%r594, [%rd6+104];
	xor.b32  	%r930, %r930, %r594;
	ld.global.u32 	%r595, [%rd6+108];
	xor.b32  	%r929, %r929, %r595;
	ld.global.u32 	%r596, [%rd6+112];
	xor.b32  	%r928, %r928, %r596;
	ld.global.u32 	%r597, [%rd6+116];
	xor.b32  	%r927, %r927, %r597;
$L__BB2_18:
	and.b32  	%r599, %r554, 64;
	setp.eq.s32 	%p11, %r599, 0;
	@%p11 bra 	$L__BB2_20;
	ld.global.u32 	%r600, [%rd6+120];
	xor.b32  	%r931, %r931, %r600;
	ld.global.u32 	%r601, [%rd6+124];
	xor.b32  	%r930, %r930, %r601;
	ld.global.u32 	%r602, [%rd6+128];
	xor.b32  	%r929, %r929, %r602;
	ld.global.u32 	%r603, [%rd6+132];
	xor.b32  	%r928, %r928, %r603;
	ld.global.u32 	%r604, [%rd6+136];
	xor.b32  	%r927, %r927, %r604;
$L__BB2_20:
	and.b32  	%r606, %r554, 128;
	setp.eq.s32 	%p12, %r606, 0;
	@%p12 bra 	$L__BB2_22;
	ld.global.u32 	%r607, [%rd6+140];
	xor.b32  	%r931, %r931, %r607;
	ld.global.u32 	%r608, [%rd6+144];
	xor.b32  	%r930, %r930, %r608;
	ld.global.u32 	%r609, [%rd6+148];
	xor.b32  	%r929, %r929, %r609;
	ld.global.u32 	%r610, [%rd6+152];
	xor.b32  	%r928, %r928, %r610;
	ld.global.u32 	%r611, [%rd6+156];
	xor.b32  	%r927, %r927, %r611;
$L__BB2_22:
	and.b32  	%r613, %r554, 256;
	setp.eq.s32 	%p13, %r613, 0;
	@%p13 bra 	$L__BB2_24;
	ld.global.u32 	%r614, [%rd6+160];
	xor.b32  	%r931, %r931, %r614;
	ld.global.u32 	%r615, [%rd6+164];
	xor.b32  	%r930, %r930, %r615;
	ld.global.u32 	%r616, [%rd6+168];
	xor.b32  	%r929, %r929, %r616;
	ld.global.u32 	%r617, [%rd6+172];
	xor.b32  	%r928, %r928, %r617;
	ld.global.u32 	%r618, [%rd6+176];
	xor.b32  	%r927, %r927, %r618;
$L__BB2_24:
	and.b32  	%r620, %r554, 512;
	setp.eq.s32 	%p14, %r620, 0;
	@%p14 bra 	$L__BB2_26;
	ld.global.u32 	%r621, [%rd6+180];
	xor.b32  	%r931, %r931, %r621;
	ld.global.u32 	%r622, [%rd6+184];
	xor.b32  	%r930, %r930, %r622;
	ld.global.u32 	%r623, [%rd6+188];
	xor.b32  	%r929, %r929, %r623;
	ld.global.u32 	%r624, [%rd6+192];
	xor.b32  	%r928, %r928, %r624;
	ld.global.u32 	%r625, [%rd6+196];
	xor.b32  	%r927, %r927, %r625;
$L__BB2_26:
	and.b32  	%r627, %r554, 1024;
	setp.eq.s32 	%p15, %r627, 0;
	@%p15 bra 	$L__BB2_28;
	ld.global.u32 	%r628, [%rd6+200];
	xor.b32  	%r931, %r931, %r628;
	ld.global.u32 	%r629, [%rd6+204];
	xor.b32  	%r930, %r930, %r629;
	ld.global.u32 	%r630, [%rd6+208];
	xor.b32  	%r929, %r929, %r630;
	ld.global.u32 	%r631, [%rd6+212];
	xor.b32  	%r928, %r928, %r631;
	ld.global.u32 	%r632, [%rd6+216];
	xor.b32  	%r927, %r927, %r632;
$L__BB2_28:
	and.b32  	%r634, %r554, 2048;
	setp.eq.s32 	%p16, %r634, 0;
	@%p16 bra 	$L__BB2_30;
	ld.global.u32 	%r635, [%rd6+220];
	xor.b32  	%r931, %r931, %r635;
	ld.global.u32 	%r636, [%rd6+224];
	xor.b32  	%r930, %r930, %r636;
	ld.global.u32 	%r637, [%rd6+228];
	xor.b32  	%r929, %r929, %r637;
	ld.global.u32 	%r638, [%rd6+232];
	xor.b32  	%r928, %r928, %r638;
	ld.global.u32 	%r639, [%rd6+236];
	xor.b32  	%r927, %r927, %r639;
$L__BB2_30:
	and.b32  	%r641, %r554, 4096;
	setp.eq.s32 	%p17, %r641, 0;
	@%p17 bra 	$L__BB2_32;
	ld.global.u32 	%r642, [%rd6+240];
	xor.b32  	%r931, %r931, %r642;
	ld.global.u32 	%r643, [%rd6+244];
	xor.b32  	%r930, %r930, %r643;
	ld.global.u32 	%r644, [%rd6+248];
	xor.b32  	%r929, %r929, %r644;
	ld.global.u32 	%r645, [%rd6+252];
	xor.b32  	%r928, %r928, %r645;
	ld.global.u32 	%r646, [%rd6+256];
	xor.b32  	%r927, %r927, %r646;
$L__BB2_32:
	and.b32  	%r648, %r554, 8192;
	setp.eq.s32 	%p18, %r648, 0;
	@%p18 bra 	$L__BB2_34;
	ld.global.u32 	%r649, [%rd6+260];
	xor.b32  	%r931, %r931, %r649;
	ld.global.u32 	%r650, [%rd6+264];
	xor.b32  	%r930, %r930, %r650;
	ld.global.u32 	%r651, [%rd6+268];
	xor.b32  	%r929, %r929, %r651;
	ld.global.u32 	%r652, [%rd6+272];
	xor.b32  	%r928, %r928, %r652;
	ld.global.u32 	%r653, [%rd6+276];
	xor.b32  	%r927, %r927, %r653;
$L__BB2_34:
	and.b32  	%r655, %r554, 16384;
	setp.eq.s32 	%p19, %r655, 0;
	@%p19 bra 	$L__BB2_36;
	ld.global.u32 	%r656, [%rd6+280];
	xor.b32  	%r931, %r931, %r656;
	ld.global.u32 	%r657, [%rd6+284];
	xor.b32  	%r930, %r930, %r657;
	ld.global.u32 	%r658, [%rd6+288];
	xor.b32  	%r929, %r929, %r658;
	ld.global.u32 	%r659, [%rd6+292];
	xor.b32  	%r928, %r928, %r659;
	ld.global.u32 	%r660, [%rd6+296];
	xor.b32  	%r927, %r927, %r660;
$L__BB2_36:
	and.b32  	%r662, %r554, 32768;
	setp.eq.s32 	%p20, %r662, 0;
	@%p20 bra 	$L__BB2_38;
	ld.global.u32 	%r663, [%rd6+300];
	xor.b32  	%r931, %r931, %r663;
	ld.global.u32 	%r664, [%rd6+304];
	xor.b32  	%r930, %r930, %r664;
	ld.global.u32 	%r665, [%rd6+308];
	xor.b32  	%r929, %r929, %r665;
	ld.global.u32 	%r666, [%rd6+312];
	xor.b32  	%r928, %r928, %r666;
	ld.global.u32 	%r667, [%rd6+316];
	xor.b32  	%r927, %r927, %r667;
$L__BB2_38:
	add.s32 	%r926, %r926, 16;
	setp.ne.s32 	%p21, %r926, 32;
	@%p21 bra 	$L__BB2_6;
	mad.lo.s32 	%r668, %r920, -31, %r15;
	add.s32 	%r920, %r668, 1;
	setp.ne.s32 	%p22, %r920, 5;
	@%p22 bra 	$L__BB2_5;
	st.local.u32 	[%rd1+4], %r931;
	st.local.v2.u32 	[%rd1+8], {%r930, %r929};
	st.local.v2.u32 	[%rd1+16], {%r928, %r927};
	setp.eq.s64 	%p23, %rd4, 1;
	@%p23 bra 	$L__BB2_115;
	mov.b32 	%r927, 0;
	mov.u32 	%r1020, %r927;
	mov.u32 	%r1021, %r927;
	mov.u32 	%r1022, %r927;
	mov.u32 	%r931, %r927;
	mov.u32 	%r1012, %r927;
$L__BB2_42:
	mul.wide.u32 	%rd17, %r1012, 4;
	add.s64 	%rd18, %rd1, %rd17;
	ld.local.u32 	%r190, [%rd18+4];
	shl.b32 	%r191, %r1012, 5;
	mov.b32 	%r1018, 0;
$L__BB2_43:
	.pragma "nounroll";
	shr.u32 	%r671, %r190, %r1018;
	and.b32  	%r672, %r671, 1;
	setp.eq.b32 	%p24, %r672, 1;
	not.pred 	%p25, %p24;
	add.s32 	%r673, %r191, %r1018;
	mul.lo.s32 	%r674, %r673, 5;
	mul.wide.u32 	%rd19, %r674, 4;
	add.s64 	%rd7, %rd5, %rd19;
	@%p25 bra 	$L__BB2_45;
	ld.global.u32 	%r675, [%rd7];
	xor.b32  	%r931, %r931, %r675;
	ld.global.u32 	%r676, [%rd7+4];
	xor.b32  	%r1022, %r1022, %r676;
	ld.global.u32 	%r677, [%rd7+8];
	xor.b32  	%r1021, %r1021, %r677;
	ld.global.u32 	%r678, [%rd7+12];
	xor.b32  	%r1020, %r1020, %r678;
	ld.global.u32 	%r679, [%rd7+16];
	xor.b32  	%r927, %r927, %r679;
$L__BB2_45:
	and.b32  	%r681, %r671, 2;
	setp.eq.s32 	%p26, %r681, 0;
	@%p26 bra 	$L__BB2_47;
	ld.global.u32 	%r682, [%rd7+20];
	xor.b32  	%r931, %r931, %r682;
	ld.global.u32 	%r683, [%rd7+24];
	xor.b32  	%r1022, %r1022, %r683;
	ld.global.u32 	%r684, [%rd7+28];
	xor.b32  	%r1021, %r1021, %r684;
	ld.global.u32 	%r685, [%rd7+32];
	xor.b32  	%r1020, %r1020, %r685;
	ld.global.u32 	%r686, [%rd7+36];
	xor.b32  	%r927, %r927, %r686;
$L__BB2_47:
	and.b32  	%r688, %r671, 4;
	setp.eq.s32 	%p27, %r688, 0;
	@%p27 bra 	$L__BB2_49;
	ld.global.u32 	%r689, [%rd7+40];
	xor.b32  	%r931, %r931, %r689;
	ld.global.u32 	%r690, [%rd7+44];
	xor.b32  	%r1022, %r1022, %r690;
	ld.global.u32 	%r691, [%rd7+48];
	xor.b32  	%r1021, %r1021, %r691;
	ld.global.u32 	%r692, [%rd7+52];
	xor.b32  	%r1020, %r1020, %r692;
	ld.global.u32 	%r693, [%rd7+56];
	xor.b32  	%r927, %r927, %r693;
$L__BB2_49:
	and.b32  	%r695, %r671, 8;
	setp.eq.s32 	%p28, %r695, 0;
	@%p28 bra 	$L__BB2_51;
	ld.global.u32 	%r696, [%rd7+60];
	xor.b32  	%r931, %r931, %r696;
	ld.global.u32 	%r697, [%rd7+64];
	xor.b32  	%r1022, %r1022, %r697;
	ld.global.u32 	%r698, [%rd7+68];
	xor.b32  	%r1021, %r1021, %r698;
	ld.global.u32 	%r699, [%rd7+72];
	xor.b32  	%r1020, %r1020, %r699;
	ld.global.u32 	%r700, [%rd7+76];
	xor.b32  	%r927, %r927, %r700;
$L__BB2_51:
	and.b32  	%r702, %r671, 16;
	setp.eq.s32 	%p29, %r702, 0;
	@%p29 bra 	$L__BB2_53;
	ld.global.u32 	%r703, [%rd7+80];
	xor.b32  	%r931, %r931, %r703;
	ld.global.u32 	%r704, [%rd7+84];
	xor.b32  	%r1022, %r1022, %r704;
	ld.global.u32 	%r705, [%rd7+88];
	xor.b32  	%r1021, %r1021, %r705;
	ld.global.u32 	%r706, [%rd7+92];
	xor.b32  	%r1020, %r1020, %r706;
	ld.global.u32 	%r707, [%rd7+96];
	xor.b32  	%r927, %r927, %r707;
$L__BB2_53:
	and.b32  	%r709, %r671, 32;
	setp.eq.s32 	%p30, %r709, 0;
	@%p30 bra 	$L__BB2_55;
	ld.global.u32 	%r710, [%rd7+100];
	xor.b32  	%r931, %r931, %r710;
	ld.global.u32 	%r711, [%rd7+104];
	xor.b32  	%r1022, %r1022, %r711;
	ld.global.u32 	%r712, [%rd7+108];
	xor.b32  	%r1021, %r1021, %r712;
	ld.global.u32 	%r713, [%rd7+112];
	xor.b32  	%r1020, %r1020, %r713;
	ld.global.u32 	%r714, [%rd7+116];
	xor.b32  	%r927, %r927, %r714;
$L__BB2_55:
	and.b32  	%r716, %r671, 64;
	setp.eq.s32 	%p31, %r716, 0;
	@%p31 bra 	$L__BB2_57;
	ld.global.u32 	%r717, [%rd7+120];
	xor.b32  	%r931, %r931, %r717;
	ld.global.u32 	%r718, [%rd7+124];
	xor.b32  	%r1022, %r1022, %r718;
	ld.global.u32 	%r719, [%rd7+128];
	xor.b32  	%r1021, %r1021, %r719;
	ld.global.u32 	%r720, [%rd7+132];
	xor.b32  	%r1020, %r1020, %r720;
	ld.global.u32 	%r721, [%rd7+136];
	xor.b32  	%r927, %r927, %r721;
$L__BB2_57:
	and.b32  	%r723, %r671, 128;
	setp.eq.s32 	%p32, %r723, 0;
	@%p32 bra 	$L__BB2_59;
	ld.global.u32 	%r724, [%rd7+140];
	xor.b32  	%r931, %r931, %r724;
	ld.global.u32 	%r725, [%rd7+144];
	xor.b32  	%r1022, %r1022, %r725;
	ld.global.u32 	%r726, [%rd7+148];
	xor.b32  	%r1021, %r1021, %r726;
	ld.global.u32 	%r727, [%rd7+152];
	xor.b32  	%r1020, %r1020, %r727;
	ld.global.u32 	%r728, [%rd7+156];
	xor.b32  	%r927, %r927, %r728;
$L__BB2_59:
	and.b32  	%r730, %r671, 256;
	setp.eq.s32 	%p33, %r730, 0;
	@%p33 bra 	$L__BB2_61;
	ld.global.u32 	%r731, [%rd7+160];
	xor.b32  	%r931, %r931, %r731;
	ld.global.u32 	%r732, [%rd7+164];
	xor.b32  	%r1022, %r1022, %r732;
	ld.global.u32 	%r733, [%rd7+168];
	xor.b32  	%r1021, %r1021, %r733;
	ld.global.u32 	%r734, [%rd7+172];
	xor.b32  	%r1020, %r1020, %r734;
	ld.global.u32 	%r735, [%rd7+176];
	xor.b32  	%r927, %r927, %r735;
$L__BB2_61:
	and.b32  	%r737, %r671, 512;
	setp.eq.s32 	%p34, %r737, 0;
	@%p34 bra 	$L__BB2_63;
	ld.global.u32 	%r738, [%rd7+180];
	xor.b32  	%r931, %r931, %r738;
	ld.global.u32 	%r739, [%rd7+184];
	xor.b32  	%r1022, %r1022, %r739;
	ld.global.u32 	%r740, [%rd7+188];
	xor.b32  	%r1021, %r1021, %r740;
	ld.global.u32 	%r741, [%rd7+192];
	xor.b32  	%r1020, %r1020, %r741;
	ld.global.u32 	%r742, [%rd7+196];
	xor.b32  	%r927, %r927, %r742;
$L__BB2_63:
	and.b32  	%r744, %r671, 1024;
	setp.eq.s32 	%p35, %r744, 0;
	@%p35 bra 	$L__BB2_65;
	ld.global.u32 	%r745, [%rd7+200];
	xor.b32  	%r931, %r931, %r745;
	ld.global.u32 	%r746, [%rd7+204];
	xor.b32  	%r1022, %r1022, %r746;
	ld.global.u32 	%r747, [%rd7+208];
	xor.b32  	%r1021, %r1021, %r747;
	ld.global.u32 	%r748, [%rd7+212];
	xor.b32  	%r1020, %r1020, %r748;
	ld.global.u32 	%r749, [%rd7+216];
	xor.b32  	%r927, %r927, %r749;
$L__BB2_65:
	and.b32  	%r751, %r671, 2048;
	setp.eq.s32 	%p36, %r751, 0;
	@%p36 bra 	$L__BB2_67;
	ld.global.u32 	%r752, [%rd7+220];
	xor.b32  	%r931, %r931, %r752;
	ld.global.u32 	%r753, [%rd7+224];
	xor.b32  	%r1022, %r1022, %r753;
	ld.global.u32 	%r754, [%rd7+228];
	xor.b32  	%r1021, %r1021, %r754;
	ld.global.u32 	%r755, [%rd7+232];
	xor.b32  	%r1020, %r1020, %r755;
	ld.global.u32 	%r756, [%rd7+236];
	xor.b32  	%r927, %r927, %r756;
$L__BB2_67:
	and.b32  	%r758, %r671, 4096;
	setp.eq.s32 	%p37, %r758, 0;
	@%p37 bra 	$L__BB2_69;
	ld.global.u32 	%r759, [%rd7+240];
	xor.b32  	%r931, %r931, %r759;
	ld.global.u32 	%r760, [%rd7+244];
	xor.b32  	%r1022, %r1022, %r760;
	ld.global.u32 	%r761, [%rd7+248];
	xor.b32  	%r1021, %r1021, %r761;
	ld.global.u32 	%r762, [%rd7+252];
	xor.b32  	%r1020, %r1020, %r762;
	ld.global.u32 	%r763, [%rd7+256];
	xor.b32  	%r927, %r927, %r763;
$L__BB2_69:
	and.b32  	%r765, %r671, 8192;
	setp.eq.s32 	%p38, %r765, 0;
	@%p38 bra 	$L__BB2_71;
	ld.global.u32 	%r766, [%rd7+260];
	xor.b32  	%r931, %r931, %r766;
	ld.global.u32 	%r767, [%rd7+264];
	xor.b32  	%r1022, %r1022, %r767;
	ld.global.u32 	%r768, [%rd7+268];
	xor.b32  	%r1021, %r1021, %r768;
	ld.global.u32 	%r769, [%rd7+272];
	xor.b32  	%r1020, %r1020, %r769;
	ld.global.u32 	%r770, [%rd7+276];
	xor.b32  	%r927, %r927, %r770;
$L__BB2_71:
	and.b32  	%r772, %r671, 16384;
	setp.eq.s32 	%p39, %r772, 0;
	@%p39 bra 	$L__BB2_73;
	ld.global.u32 	%r773, [%rd7+280];
	xor.b32  	%r931, %r931, %r773;
	ld.global.u32 	%r774, [%rd7+284];
	xor.b32  	%r1022, %r1022, %r774;
	ld.global.u32 	%r775, [%rd7+288];
	xor.b32  	%r1021, %r1021, %r775;
	ld.global.u32 	%r776, [%rd7+292];
	xor.b32  	%r1020, %r1020, %r776;
	ld.global.u32 	%r777, [%rd7+296];
	xor.b32  	%r927, %r927, %r777;
$L__BB2_73:
	and.b32  	%r779, %r671, 32768;
	setp.eq.s32 	%p40, %r779, 0;
	@%p40 bra 	$L__BB2_75;
	ld.global.u32 	%r780, [%rd7+300];
	xor.b32  	%r931, %r931, %r780;
	ld.global.u32 	%r781, [%rd7+304];
	xor.b32  	%r1022, %r1022, %r781;
	ld.global.u32 	%r782, [%rd7+308];
	xor.b32  	%r1021, %r1021, %r782;
	ld.global.u32 	%r783, [%rd7+312];
	xor.b32  	%r1020, %r1020, %r783;
	ld.global.u32 	%r784, [%rd7+316];
	xor.b32  	%r927, %r927, %r784;
$L__BB2_75:
	add.s32 	%r1018, %r1018, 16;
	setp.ne.s32 	%p41, %r1018, 32;
	@%p41 bra 	$L__BB2_43;
	mad.lo.s32 	%r785, %r1012, -31, %r191;
	add.s32 	%r1012, %r785, 1;
	setp.ne.s32 	%p42, %r1012, 5;
	@%p42 bra 	$L__BB2_42;
	st.local.u32 	[%rd1+4], %r931;
	st.local.v2.u32 	[%rd1+8], {%r1022, %r1021};
	st.local.v2.u32 	[%rd1+16], {%r1020, %r927};
	setp.ne.s64 	%p43, %rd4, 3;
	@%p43 bra 	$L__BB2_115;
	mov.b32 	%r927, 0;
	mov.u32 	%r1112, %r927;
	mov.u32 	%r1113, %r927;
	mov.u32 	%r1114, %r927;
	mov.u32 	%r931, %r927;
	mov.u32 	%r1104, %r927;
$L__BB2_79:
	mul.wide.u32 	%rd20, %r1104, 4;
	add.s64 	%rd21, %rd1, %rd20;
	ld.local.u32 	%r366, [%rd21+4];
	shl.b32 	%r367, %r1104, 5;
	mov.b32 	%r1110, 0;
$L__BB2_80:
	.pragma "nounroll";
	shr.u32 	%r788, %r366, %r1110;
	and.b32  	%r789, %r788, 1;
	setp.eq.b32 	%p44, %r789, 1;
	not.pred 	%p45, %p44;
	add.s32 	%r790, %r367, %r1110;
	mul.lo.s32 	%r791, %r790, 5;
	mul.wide.u32 	%rd22, %r791, 4;
	add.s64 	%rd8, %rd5, %rd22;
	@%p45 bra 	$L__BB2_82;
	ld.global.u32 	%r792, [%rd8];
	xor.b32  	%r931, %r931, %r792;
	ld.global.u32 	%r793, [%rd8+4];
	xor.b32  	%r1114, %r1114, %r793;
	ld.global.u32 	%r794, [%rd8+8];
	xor.b32  	%r1113, %r1113, %r794;
	ld.global.u32 	%r795, [%rd8+12];
	xor.b32  	%r1112, %r1112, %r795;
	ld.global.u32 	%r796, [%rd8+16];
	xor.b32  	%r927, %r927, %r796;
$L__BB2_82:
	and.b32  	%r798, %r788, 2;
	setp.eq.s32 	%p46, %r798, 0;
	@%p46 bra 	$L__BB2_84;
	ld.global.u32 	%r799, [%rd8+20];
	xor.b32  	%r931, %r931, %r799;
	ld.global.u32 	%r800, [%rd8+24];
	xor.b32  	%r1114, %r1114, %r800;
	ld.global.u32 	%r801, [%rd8+28];
	xor.b32  	%r1113, %r1113, %r801;
	ld.global.u32 	%r802, [%rd8+32];
	xor.b32  	%r1112, %r1112, %r802;
	ld.global.u32 	%r803, [%rd8+36];
	xor.b32  	%r927, %r927, %r803;
$L__BB2_84:
	and.b32  	%r805, %r788, 4;
	setp.eq.s32 	%p47, %r805, 0;
	@%p47 bra 	$L__BB2_86;
	ld.global.u32 	%r806, [%rd8+40];
	xor.b32  	%r931, %r931, %r806;
	ld.global.u32 	%r807, [%rd8+44];
	xor.b32  	%r1114, %r1114, %r807;
	ld.global.u32 	%r808, [%rd8+48];
	xor.b32  	%r1113, %r1113, %r808;
	ld.global.u32 	%r809, [%rd8+52];
	xor.b32  	%r1112, %r1112, %r809;
	ld.global.u32 	%r810, [%rd8+56];
	xor.b32  	%r927, %r927, %r810;
$L__BB2_86:
	and.b32  	%r812, %r788, 8;
	setp.eq.s32 	%p48, %r812, 0;
	@%p48 bra 	$L__BB2_88;
	ld.global.u32 	%r813, [%rd8+60];
	xor.b32  	%r931, %r931, %r813;
	ld.global.u32 	%r814, [%rd8+64];
	xor.b32  	%r1114, %r1114, %r814;
	ld.global.u32 	%r815, [%rd8+68];
	xor.b32  	%r1113, %r1113, %r815;
	ld.global.u32 	%r816, [%rd8+72];
	xor.b32  	%r1112, %r1112, %r816;
	ld.global.u32 	%r817, [%rd8+76];
	xor.b32  	%r927, %r927, %r817;
$L__BB2_88:
	and.b32  	%r819, %r788, 16;
	setp.eq.s32 	%p49, %r819, 0;
	@%p49 bra 	$L__BB2_90;
	ld.global.u32 	%r820, [%rd8+80];
	xor.b32  	%r931, %r931, %r820;
	ld.global.u32 	%r821, [%rd8+84];
	xor.b32  	%r1114, %r1114, %r821;
	ld.global.u32 	%r822, [%rd8+88];
	xor.b32  	%r1113, %r1113, %r822;
	ld.global.u32 	%r823, [%rd8+92];
	xor.b32  	%r1112, %r1112, %r823;
	ld.global.u32 	%r824, [%rd8+96];
	xor.b32  	%r927, %r927, %r824;
$L__BB2_90:
	and.b32  	%r826, %r788, 32;
	setp.eq.s32 	%p50, %r826, 0;
	@%p50 bra 	$L__BB2_92;
	ld.global.u32 	%r827, [%rd8+100];
	xor.b32  	%r931, %r931, %r827;
	ld.global.u32 	%r828, [%rd8+104];
	xor.b32  	%r1114, %r1114, %r828;
	ld.global.u32 	%r829, [%rd8+108];
	xor.b32  	%r1113, %r1113, %r829;
	ld.global.u32 	%r830, [%rd8+112];
	xor.b32  	%r1112, %r1112, %r830;
	ld.global.u32 	%r831, [%rd8+116];
	xor.b32  	%r927, %r927, %r831;
$L__BB2_92:
	and.b32  	%r833, %r788, 64;
	setp.eq.s32 	%p51, %r833, 0;
	@%p51 bra 	$L__BB2_94;
	ld.global.u32 	%r834, [%rd8+120];
	xor.b32  	%r931, %r931, %r834;
	ld.global.u32 	%r835, [%rd8+124];
	xor.b32  	%r1114, %r1114, %r835;
	ld.global.u32 	%r836, [%rd8+128];
	xor.b32  	%r1113, %r1113, %r836;
	ld.global.u32 	%r837, [%rd8+132];
	xor.b32  	%r1112, %r1112, %r837;
	ld.global.u32 	%r838, [%rd8+136];
	xor.b32  	%r927, %r927, %r838;
$L__BB2_94:
	and.b32  	%r840, %r788, 128;
	setp.eq.s32 	%p52, %r840, 0;
	@%p52 bra 	$L__BB2_96;
	ld.global.u32 	%r841, [%rd8+140];
	xor.b32  	%r931, %r931, %r841;
	ld.global.u32 	%r842, [%rd8+144];
	xor.b32  	%r1114, %r1114, %r842;
	ld.global.u32 	%r843, [%rd8+148];
	xor.b32  	%r1113, %r1113, %r843;
	ld.global.u32 	%r844, [%rd8+152];
	xor.b32  	%r1112, %r1112, %r844;
	ld.global.u32 	%r845, [%rd8+156];
	xor.b32  	%r927, %r927, %r845;
$L__BB2_96:
	and.b32  	%r847, %r788, 256;
	setp.eq.s32 	%p53, %r847, 0;
	@%p53 bra 	$L__BB2_98;
	ld.global.u32 	%r848, [%rd8+160];
	xor.b32  	%r931, %r931, %r848;
	ld.global.u32 	%r849, [%rd8+164];
	xor.b32  	%r1114, %r1114, %r849;
	ld.global.u32 	%r850, [%rd8+168];
	xor.b32  	%r1113, %r1113, %r850;
	ld.global.u32 	%r851, [%rd8+172];
	xor.b32  	%r1112, %r1112, %r851;
	ld.global.u32 	%r852, [%rd8+176];
	xor.b32  	%r927, %r927, %r852;
$L__BB2_98:
	and.b32  	%r854, %r788, 512;
	setp.eq.s32 	%p54, %r854, 0;
	@%p54 bra 	$L__BB2_100;
	ld.global.u32 	%r855, [%rd8+180];
	xor.b32  	%r931, %r931, %r855;
	ld.global.u32 	%r856, [%rd8+184];
	xor.b32  	%r1114, %r1114, %r856;
	ld.global.u32 	%r857, [%rd8+188];
	xor.b32  	%r1113, %r1113, %r857;
	ld.global.u32 	%r858, [%rd8+192];
	xor.b32  	%r1112, %r1112, %r858;
	ld.global.u32 	%r859, [%rd8+196];
	xor.b32  	%r927, %r927, %r859;
$L__BB2_100:
	and.b32  	%r861, %r788, 1024;
	setp.eq.s32 	%p55, %r861, 0;
	@%p55 bra 	$L__BB2_102;
	ld.global.u32 	%r862, [%rd8+200];
	xor.b32  	%r931, %r931, %r862;
	ld.global.u32 	%r863, [%rd8+204];
	xor.b32  	%r1114, %r1114, %r863;
	ld.global.u32 	%r864, [%rd8+208];
	xor.b32  	%r1113, %r1113, %r864;
	ld.global.u32 	%r865, [%rd8+212];
	xor.b32  	%r1112, %r1112, %r865;
	ld.global.u32 	%r866, [%rd8+216];
	xor.b32  	%r927, %r927, %r866;
$L__BB2_102:
	and.b32  	%r868, %r788, 2048;
	setp.eq.s32 	%p56, %r868, 0;
	@%p56 bra 	$L__BB2_104;
	ld.global.u32 	%r869, [%rd8+220];
	xor.b32  	%r931, %r931, %r869;
	ld.global.u32 	%r870, [%rd8+224];
	xor.b32  	%r1114, %r1114, %r870;
	ld.global.u32 	%r871, [%rd8+228];
	xor.b32  	%r1113, %r1113, %r871;
	ld.global.u32 	%r872, [%rd8+232];
	xor.b32  	%r1112, %r1112, %r872;
	ld.global.u32 	%r873, [%rd8+236];
	xor.b32  	%r927, %r927, %r873;
$L__BB2_104:
	and.b32  	%r875, %r788, 4096;
	setp.eq.s32 	%p57, %r875, 0;
	@%p57 bra 	$L__BB2_106;
	ld.global.u32 	%r876, [%rd8+240];
	xor.b32  	%r931, %r931, %r876;
	ld.global.u32 	%r877, [%rd8+244];
	xor.b32  	%r1114, %r1114, %r877;
	ld.global.u32 	%r878, [%rd8+248];
	xor.b32  	%r1113, %r1113, %r878;
	ld.global.u32 	%r879, [%rd8+252];
	xor.b32  	%r1112, %r1112, %r879;
	ld.global.u32 	%r880, [%rd8+256];
	xor.b32  	%r927, %r927, %r880;
$L__BB2_106:
	and.b32  	%r882, %r788, 8192;
	setp.eq.s32 	%p58, %r882, 0;
	@%p58 bra 	$L__BB2_108;
	ld.global.u32 	%r883, [%rd8+260];
	xor.b32  	%r931, %r931, %r883;
	ld.global.u32 	%r884, [%rd8+264];
	xor.b32  	%r1114, %r1114, %r884;
	ld.global.u32 	%r885, [%rd8+268];
	xor.b32  	%r1113, %r1113, %r885;
	ld.global.u32 	%r886, [%rd8+272];
	xor.b32  	%r1112, %r1112, %r886;
	ld.global.u32 	%r887, [%rd8+276];
	xor.b32  	%r927, %r927, %r887;
$L__BB2_108:
	and.b32  	%r889, %r788, 16384;
	setp.eq.s32 	%p59, %r889, 0;
	@%p59 bra 	$L__BB2_110;
	ld.global.u32 	%r890, [%rd8+280];
	xor.b32  	%r931, %r931, %r890;
	ld.global.u32 	%r891, [%rd8+284];
	xor.b32  	%r1114, %r1114, %r891;
	ld.global.u32 	%r892, [%rd8+288];
	xor.b32  	%r1113, %r1113, %r892;
	ld.global.u32 	%r893, [%rd8+292];
	xor.b32  	%r1112, %r1112, %r893;
	ld.global.u32 	%r894, [%rd8+296];
	xor.b32  	%r927, %r927, %r894;
$L__BB2_110:
	and.b32  	%r896, %r788, 32768;
	setp.eq.s32 	%p60, %r896, 0;
	@%p60 bra 	$L__BB2_112;
	ld.global.u32 	%r897, [%rd8+300];
	xor.b32  	%r931, %r931, %r897;
	ld.global.u32 	%r898, [%rd8+304];
	xor.b32  	%r1114, %r1114, %r898;
	ld.global.u32 	%r899, [%rd8+308];
	xor.b32  	%r1113, %r1113, %r899;
	ld.global.u32 	%r900, [%rd8+312];
	xor.b32  	%r1112, %r1112, %r900;
	ld.global.u32 	%r901, [%rd8+316];
	xor.b32  	%r927, %r927, %r901;
$L__BB2_112:
	add.s32 	%r1110, %r1110, 16;
	setp.ne.s32 	%p61, %r1110, 32;
	@%p61 bra 	$L__BB2_80;
	mad.lo.s32 	%r902, %r1104, -31, %r367;
	add.s32 	%r1104, %r902, 1;
	setp.ne.s32 	%p62, %r1104, 5;
	@%p62 bra 	$L__BB2_79;
	st.local.u32 	[%rd1+4], %r931;
	st.local.v2.u32 	[%rd1+8], {%r1114, %r1113};
	st.local.v2.u32 	[%rd1+16], {%r1112, %r927};
$L__BB2_115:
	shr.u64 	%rd26, %rd3, 2;
	add.s32 	%r914, %r914, 1;
	setp.gt.u64 	%p63, %rd3, 3;
	@%p63 bra 	$L__BB2_3;
$L__BB2_116:
	shr.u32 	%r903, %r931, 2;
	xor.b32  	%r904, %r903, %r931;
	shl.b32 	%r905, %r927, 4;
	shl.b32 	%r906, %r904, 1;
	xor.b32  	%r907, %r906, %r905;
	xor.b32  	%r908, %r907, %r904;
	xor.b32  	%r909, %r908, %r927;
	add.s32 	%r910, %r2, %r909;
	add.s32 	%r911, %r910, -637770787;
	cvta.to.global.u64 	%rd23, %rd10;
	shl.b64 	%rd24, %rd2, 2;
	add.s64 	%rd25, %rd23, %rd24;
	st.global.u32 	[%rd25], %r911;
$L__BB2_117:
	ret;

}
	// .globl	_Z26generate_lookup_key_kernelPjjji
.visible .entry _Z26generate_lookup_key_kernelPjjji(
	.param .u64 .ptr .align 1 _Z26generate_lookup_key_kernelPjjji_param_0,
	.param .u32 _Z26generate_lookup_key_kernelPjjji_param_1,
	.param .u32 _Z26generate_lookup_key_kernelPjjji_param_2,
	.param .u32 _Z26generate_lookup_key_kernelPjjji_param_3
)
{
	.local .align 8 .b8 	__local_depot3[48];
	.reg .b64 	%SP;
	.reg .b64 	%SPL;
	.reg .pred 	%p<66>;
	.reg .b32 	%r<1202>;
	.reg .b64 	%rd<27>;

	mov.u64 	%SPL, __local_depot3;
	ld.param.u64 	%rd10, [_Z26generate_lookup_key_kernelPjjji_param_0];
	ld.param.u32 	%r542, [_Z26generate_lookup_key_kernelPjjji_param_1];
	ld.param.u32 	%r541, [_Z26generate_lookup_key_kernelPjjji_param_2];
	ld.param.u32 	%r543, [_Z26generate_lookup_key_kernelPjjji_param_3];
	mov.u32 	%r544, %ctaid.x;
	mov.u32 	%r545, %ntid.x;
	mov.u32 	%r546, %tid.x;
	mad.lo.s32 	%r1, %r544, %r545, %r546;
	setp.ge.u32 	%p1, %r1, %r542;
	mul.hi.s32 	%r547, %r1, 1717986919;
	shr.u32 	%r548, %r547, 31;
	shr.s32 	%r549, %r547, 2;
	add.s32 	%r550, %r549, %r548;
	mul.lo.s32 	%r551, %r550, 10;
	sub.s32 	%r552, %r1, %r551;
	setp.lt.s32 	%p2, %r552, %r543;
	or.pred  	%p3, %p1, %p2;
	@%p3 bra 	$L__BB3_117;
	add.u64 	%rd1, %SPL, 0;
	cvt.s64.s32 	%rd2, %r1;
	xor.b32  	%r553, %r541, -1429050551;
	mul.lo.s32 	%r2, %r553, 1099087573;
	add.s32 	%r554, %r2, -638133224;
	add.s32 	%r938, %r2, 123456789;
	st.local.v2.u32 	[%rd1], {%r554, %r938};
	xor.b32  	%r555, %r2, 362436069;
	mov.b32 	%r556, -123459836;
	st.local.v2.u32 	[%rd1+8], {%r555, %r556};
	add.s32 	%r934, %r2, 5783321;
	mov.b32 	%r557, -589760388;
	st.local.v2.u32 	[%rd1+16], {%r557, %r934};
	setp.eq.s32 	%p4, %r1, 0;
	@%p4 bra 	$L__BB3_116;
	mov.b32 	%r921, 0;
	mov.u64 	%rd13, precalc_xorwow_matrix;
	mov.u64 	%rd26, %rd2;
$L__BB3_3:
	mov.u64 	%rd3, %rd26;
	and.b64  	%rd4, %rd3, 3;
	setp.eq.s64 	%p5, %rd4, 0;
	@%p5 bra 	$L__BB3_115;
	mul.wide.u32 	%rd12, %r921, 3200;
	add.s64 	%rd5, %rd13, %rd12;
	mov.b32 	%r934, 0;
	mov.u32 	%r935, %r934;
	mov.u32 	%r936, %r934;
	mov.u32 	%r937, %r934;
	mov.u32 	%r938, %r934;
	mov.u32 	%r927, %r934;
$L__BB3_5:
	mul.wide.u32 	%rd14, %r927, 4;
	add.s64 	%rd15, %rd1, %rd14;
	ld.local.u32 	%r14, [%rd15+4];
	shl.b32 	%r15, %r927, 5;
	mov.b32 	%r933, 0;
$L__BB3_6:
	.pragma "nounroll";
	shr.u32 	%r561, %r14, %r933;
	and.b32  	%r562, %r561, 1;
	setp.eq.b32 	%p6, %r562, 1;
	not.pred 	%p7, %p6;
	add.s32 	%r563, %r15, %r933;
	mul.lo.s32 	%r564, %r563, 5;
	mul.wide.u32 	%rd16, %r564, 4;
	add.s64 	%rd6, %rd5, %rd16;
	@%p7 bra 	$L__BB3_8;
	ld.global.u32 	%r565, [%rd6];
	xor.b32  	%r938, %r938, %r565;
	ld.global.u32 	%r566, [%rd6+4];
	xor.b32  	%r937, %r937, %r566;
	ld.global.u32 	%r567, [%rd6+8];
	xor.b32  	%r936, %r936, %r567;
	ld.global.u32 	%r568, [%rd6+12];
	xor.b32  	%r935, %r935, %r568;
	ld.global.u32 	%r569, [%rd6+16];
	xor.b32  	%r934, %r934, %r569;
$L__BB3_8:
	and.b32  	%r571, %r561, 2;
	setp.eq.s32 	%p8, %r571, 0;
	@%p8 bra 	$L__BB3_10;
	ld.global.u32 	%r572, [%rd6+20];
	xor.b32  	%r938, %r938, %r572;
	ld.global.u32 	%r573, [%rd6+24];
	xor.b32  	%r937, %r937, %r573;
	ld.global.u32 	%r574, [%rd6+28];
	xor.b32  	%r936, %r936, %r574;
	ld.global.u32 	%r575, [%rd6+32];
	xor.b32  	%r935, %r935, %r575;
	ld.global.u32 	%r576, [%rd6+36];
	xor.b32  	%r934, %r934, %r576;
$L__BB3_10:
	and.b32  	%r578, %r561, 4;
	setp.eq.s32 	%p9, %r578, 0;
	@%p9 bra 	$L__BB3_12;
	ld.global.u32 	%r579, [%rd6+40];
	xor.b32  	%r938, %r938, %r579;
	ld.global.u32 	%r580, [%rd6+44];
	xor.b32  	%r937, %r937, %r580;
	ld.global.u32 	%r581, [%rd6+48];
	xor.b32  	%r936, %r936, %r581;
	ld.global.u32 	%r582, [%rd6+52];
	xor.b32  	%r935, %r935, %r582;
	ld.global.u32 	%r583, [%rd6+56];
	xor.b32  	%r934, %r934, %r583;
$L__BB3_12:
	and.b32  	%r585, %r561, 8;
	setp.eq.s32 	%p10, %r585, 0;
	@%p10 bra 	$L__BB3_14;
	ld.global.u32 	%r586, [%rd6+60];
	xor.b32  	%r938, %r938, %r586;
	ld.global.u32 	%r587, [%rd6+64];
	xor.b32  	%r937, %r937, %r587;
	ld.global.u32 	%r588, [%rd6+68];
	xor.b32  	%r936, %r936, %r588;
	ld.global.u32 	%r589, [%rd6+72];
	xor.b32  	%r935, %r935, %r589;
	ld.global.u32 	%r590, [%rd6+76];
	xor.b32  	%r934, %r934, %r590;
$L__BB3_14:
	and.b32  	%r592, %r561, 16;
	setp.eq.s32 	%p11, %r592, 0;
	@%p11 bra 	$L__BB3_16;
	ld.global.u32 	%r593, [%rd6+80];
	xor.b32  	%r938, %r938, %r593;
	ld.global.u32 	%r594, [%rd6+84];
	xor.b32  	%r937, %r937, %r594;
	ld.global.u32 	%r595, [%rd6+88];
	xor.b32  	%r936, %r936, %r595;
	ld.global.u32 	%r596, [%rd6+92];
	xor.b32  	%r935, %r935, %r596;
	ld.global.u32 	%r597, [%rd6+96];
	xor.b32  	%r934, %r934, %r597;
$L__BB3_16:
	and.b32  	%r599, %r561, 32;
	setp.eq.s32 	%p12, %r599, 0;
	@%p12 bra 	$L__BB3_18;
	ld.global.u32 	%r600, [%rd6+100];
	xor.b32  	%r938, %r938, %r600;
	ld.global.u32 	%r601, [%rd6+104];
	xor.b32  	%r937, %r937, %r601;
	ld.global.u32 	%r602, [%rd6+108];
	xor.b32  	%r936, %r936, %r602;
	ld.global.u32 	%r603, [%rd6+112];
	xor.b32  	%r935, %r935, %r603;
	ld.global.u32 	%r604, [%rd6+116];
	xor.b32  	%r934, %r934, %r604;
$L__BB3_18:
	and.b32  	%r606, %r561, 64;
	setp.eq.s32 	%p13, %r606, 0;
	@%p13 bra 	$L__BB3_20;
	ld.global.u32 	%r607, [%rd6+120];
	xor.b32  	%r938, %r938, %r607;
	ld.global.u32 	%r608, [%rd6+124];
	xor.b32  	%r937, %r937, %r608;
	ld.global.u32 	%r609, [%rd6+128];
	xor.b32  	%r936, %r936, %r609;
	ld.global.u32 	%r610, [%rd6+132];
	xor.b32  	%r935, %r935, %r610;
	ld.global.u32 	%r611, [%rd6+136];
	xor.b32  	%r934, %r934, %r611;
$L__BB3_20:
	and.b32  	%r613, %r561, 128;
	setp.eq.s32 	%p14, %r613, 0;
	@%p14 bra 	$L__BB3_22;
	ld.global.u32 	%r614, [%rd6+140];
	xor.b32  	%r938, %r938, %r614;
	ld.global.u32 	%r615, [%rd6+144];
	xor.b32  	%r937, %r937, %r615;
	ld.global.u32 	%r616, [%rd6+148];
	xor.b32  	%r936, %r936, %r616;
	ld.global.u32 	%r617, [%rd6+152];
	xor.b32  	%r935, %r935, %r617;
	ld.global.u32 	%r618, [%rd6+156];
	xor.b32  	%r934, %r934, %r618;
$L__BB3_22:
	and.b32  	%r620, %r561, 256;
	setp.eq.s32 	%p15, %r620, 0;
	@%p15 bra 	$L__BB3_24;
	ld.global.u32 	%r621, [%rd6+160];
	xor.b32  	%r938, %r938, %r621;
	ld.global.u32 	%r622, [%rd6+164];
	xor.b32  	%r937, %r937, %r622;
	ld.global.u32 	%r623, [%rd6+168];
	xor.b32  	%r936, %r936, %r623;
	ld.global.u32 	%r624, [%rd6+172];
	xor.b32  	%r935, %r935, %r624;
	ld.global.u32 	%r625, [%rd6+176];
	xor.b32  	%r934, %r934, %r625;
$L__BB3_24:
	and.b32  	%r627, %r561, 512;
	setp.eq.s32 	%p16, %r627, 0;
	@%p16 bra 	$L__BB3_26;
	ld.global.u32 	%r628, [%rd6+180];
	xor.b32  	%r938, %r938, %r628;
	ld.global.u32 	%r629, [%rd6+184];
	xor.b32  	%r937, %r937, %r629;
	ld.global.u32 	%r630, [%rd6+188];
	xor.b32  	%r936, %r936, %r630;
	ld.global.u32 	%r631, [%rd6+192];
	xor.b32  	%r935, %r935, %r631;
	ld.global.u32 	%r632, [%rd6+196];
	xor.b32  	%r934, %r934, %r632;
$L__BB3_26:
	and.b32  	%r634, %r561, 1024;
	setp.eq.s32 	%p17, %r634, 0;
	@%p17 bra 	$L__BB3_28;
	ld.global.u32 	%r635, [%rd6+200];
	xor.b32  	%r938, %r938, %r635;
	ld.global.u32 	%r636, [%rd6+204];
	xor.b32  	%r937, %r937, %r636;
	ld.global.u32 	%r637, [%rd6+208];
	xor.b32  	%r936, %r936, %r637;
	ld.global.u32 	%r638, [%rd6+212];
	xor.b32  	%r935, %r935, %r638;
	ld.global.u32 	%r639, [%rd6+216];
	xor.b32  	%r934, %r934, %r639;
$L__BB3_28:
	and.b32  	%r641, %r561, 2048;
	setp.eq.s32 	%p18, %r641, 0;
	@%p18 bra 	$L__BB3_30;
	ld.global.u32 	%r642, [%rd6+220];
	xor.b32  	%r938, %r938, %r642;
	ld.global.u32 	%r643, [%rd6+224];
	xor.b32  	%r937, %r937, %r643;
	ld.global.u32 	%r644, [%rd6+228];
	xor.b32  	%r936, %r936, %r644;
	ld.global.u32 	%r645, [%rd6+232];
	xor.b32  	%r935, %r935, %r645;
	ld.global.u32 	%r646, [%rd6+236];
	xor.b32  	%r934, %r934, %r646;
$L__BB3_30:
	and.b32  	%r648, %r561, 4096;
	setp.eq.s32 	%p19, %r648, 0;
	@%p19 bra 	$L__BB3_32;
	ld.global.u32 	%r649, [%rd6+240];
	xor.b32  	%r938, %r938, %r649;
	ld.global.u32 	%r650, [%rd6+244];
	xor.b32  	%r937, %r937, %r650;
	ld.global.u32 	%r651, [%rd6+248];
	xor.b32  	%r936, %r936, %r651;
	ld.global.u32 	%r652, [%rd6+252];
	xor.b32  	%r935, %r935, %r652;
	ld.global.u32 	%r653, [%rd6+256];
	xor.b32  	%r934, %r934, %r653;
$L__BB3_32:
	and.b32  	%r655, %r561, 8192;
	setp.eq.s32 	%p20, %r655, 0;
	@%p20 bra 	$L__BB3_34;
	ld.global.u32 	%r656, [%rd6+260];
	xor.b32  	%r938, %r938, %r656;
	ld.global.u32 	%r657, [%rd6+264];
	xor.b32  	%r937, %r937, %r657;
	ld.global.u32 	%r658, [%rd6+268];
	xor.b32  	%r936, %r936, %r658;
	ld.global.u32 	%r659, [%rd6+272];
	xor.b32  	%r935, %r935, %r659;
	ld.global.u32 	%r660, [%rd6+276];
	xor.b32  	%r934, %r934, %r660;
$L__BB3_34:
	and.b32  	%r662, %r561, 16384;
	setp.eq.s32 	%p21, %r662, 0;
	@%p21 bra 	$L__BB3_36;
	ld.global.u32 	%r663, [%rd6+280];
	xor.b32  	%r938, %r938, %r663;
	ld.global.u32 	%r664, [%rd6+284];
	xor.b32  	%r937, %r937, %r664;
	ld.global.u32 	%r665, [%rd6+288];
	xor.b32  	%r936, %r936, %r665;
	ld.global.u32 	%r666, [%rd6+292];
	xor.b32  	%r935, %r935, %r666;
	ld.global.u32 	%r667, [%rd6+296];
	xor.b32  	%r934, %r934, %r667;
$L__BB3_36:
	and.b32  	%r669, %r561, 32768;
	setp.eq.s32 	%p22, %r669, 0;
	@%p22 bra 	$L__BB3_38;
	ld.global.u32 	%r670, [%rd6+300];
	xor.b32  	%r938, %r938, %r670;
	ld.global.u32 	%r671, [%rd6+304];
	xor.b32  	%r937, %r937, %r671;
	ld.global.u32 	%r672, [%rd6+308];
	xor.b32  	%r936, %r936, %r672;
	ld.global.u32 	%r673, [%rd6+312];
	xor.b32  	%r935, %r935, %r673;
	ld.global.u32 	%r674, [%rd6+316];
	xor.b32  	%r934, %r934, %r674;
$L__BB3_38:
	add.s32 	%r933, %r933, 16;
	setp.ne.s32 	%p23, %r933, 32;
	@%p23 bra 	$L__BB3_6;
	mad.lo.s32 	%r675, %r927, -31, %r15;
	add.s32 	%r927, %r675, 1;
	setp.ne.s32 	%p24, %r927, 5;
	@%p24 bra 	$L__BB3_5;
	st.local.u32 	[%rd1+4], %r938;
	st.local.v2.u32 	[%rd1+8], {%r937, %r936};
	st.local.v2.u32 	[%rd1+16], {%r935, %r934};
	setp.eq.s64 	%p25, %rd4, 1;
	@%p25 bra 	$L__BB3_115;
	mov.b32 	%r934, 0;
	mov.u32 	%r1027, %r934;
	mov.u32 	%r1028, %r934;
	mov.u32 	%r1029, %r934;
	mov.u32 	%r938, %r934;
	mov.u32 	%r1019, %r934;
$L__BB3_42:
	mul.wide.u32 	%rd17, %r1019, 4;
	add.s64 	%rd18, %rd1, %rd17;
	ld.local.u32 	%r190, [%rd18+4];
	shl.b32 	%r191, %r1019, 5;
	mov.b32 	%r1025, 0;
$L__BB3_43:
	.pragma "nounroll";
	shr.u32 	%r678, %r190, %r1025;
	and.b32  	%r679, %r678, 1;
	setp.eq.b32 	%p26, %r679, 1;
	not.pred 	%p27, %p26;
	add.s32 	%r680, %r191, %r1025;
	mul.lo.s32 	%r681, %r680, 5;
	mul.wide.u32 	%rd19, %r681, 4;
	add.s64 	%rd7, %rd5, %rd19;
	@%p27 bra 	$L__BB3_45;
	ld.global.u32 	%r682, [%rd7];
	xor.b32  	%r938, %r938, %r682;
	ld.global.u32 	%r683, [%rd7+4];
	xor.b32  	%r1029, %r1029, %r683;
	ld.global.u32 	%r684, [%rd7+8];
	xor.b32  	%r1028, %r1028, %r684;
	ld.global.u32 	%r685, [%rd7+12];
	xor.b32  	%r1027, %r1027, %r685;
	ld.global.u32 	%r686, [%rd7+16];
	xor.b32  	%r934, %r934, %r686;
$L__BB3_45:
	and.b32  	%r688, %r678, 2;
	setp.eq.s32 	%p28, %r688, 0;
	@%p28 bra 	$L__BB3_47;
	ld.global.u32 	%r689, [%rd7+20];
	xor.b32  	%r938, %r938, %r689;
	ld.global.u32 	%r690, [%rd7+24];
	xor.b32  	%r1029, %r1029, %r690;
	ld.global.u32 	%r691, [%rd7+28];
	xor.b32  	%r1028, %r1028, %r691;
	ld.global.u32 	%r692, [%rd7+32];
	xor.b32  	%r1027, %r1027, %r692;
	ld.global.u32 	%r693, [%rd7+36];
	xor.b32  	%r934, %r934, %r693;
$L__BB3_47:
	and.b32  	%r695, %r678, 4;
	setp.eq.s32 	%p29, %r695, 0;
	@%p29 bra 	$L__BB3_49;
	ld.global.u32 	%r696, [%rd7+40];
	xor.b32  	%r938, %r938, %r696;
	ld.global.u32 	%r697, [%rd7+44];
	xor.b32  	%r1029, %r1029, %r697;
	ld.global.u32 	%r698, [%rd7+48];
	xor.b32  	%r1028, %r1028, %r698;
	ld.global.u32 	%r699, [%rd7+52];
	xor.b32  	%r1027, %r1027, %r699;
	ld.global.u32 	%r700, [%rd7+56];
	xor.b32  	%r934, %r934, %r700;
$L__BB3_49:
	and.b32  	%r702, %r678, 8;
	setp.eq.s32 	%p30, %r702, 0;
	@%p30 bra 	$L__BB3_51;
	ld.global.u32 	%r703, [%rd7+60];
	xor.b32  	%r938, %r938, %r703;
	ld.global.u32 	%r704, [%rd7+64];
	xor.b32  	%r1029, %r1029, %r704;
	ld.global.u32 	%r705, [%rd7+68];
	xor.b32  	%r1028, %r1028, %r705;
	ld.global.u32 	%r706, [%rd7+72];
	xor.b32  	%r1027, %r1027, %r706;
	ld.global.u32 	%r707, [%rd7+76];
	xor.b32  	%r934, %r934, %r707;
$L__BB3_51:
	and.b32  	%r709, %r678, 16;
	setp.eq.s32 	%p31, %r709, 0;
	@%p31 bra 	$L__BB3_53;
	ld.global.u32 	%r710, [%rd7+80];
	xor.b32  	%r938, %r938, %r710;
	ld.global.u32 	%r711, [%rd7+84];
	xor.b32  	%r1029, %r1029, %r711;
	ld.global.u32 	%r712, [%rd7+88];
	xor.b32  	%r1028, %r1028, %r712;
	ld.global.u32 	%r713, [%rd7+92];
	xor.b32  	%r1027, %r1027, %r713;
	ld.global.u32 	%r714, [%rd7+96];
	xor.b32  	%r934, %r934, %r714;
$L__BB3_53:
	and.b32  	%r716, %r678, 32;
	setp.eq.s32 	%p32, %r716, 0;
	@%p32 bra 	$L__BB3_55;
	ld.global.u32 	%r717, [%rd7+100];
	xor.b32  	%r938, %r938, %r717;
	ld.global.u32 	%r718, [%rd7+104];
	xor.b32  	%r1029, %r1029, %r718;
	ld.global.u32 	%r719, [%rd7+108];
	xor.b32  	%r1028, %r1028, %r719;
	ld.global.u32 	%r720, [%rd7+112];
	xor.b32  	%r1027, %r1027, %r720;
	ld.global.u32 	%r721, [%rd7+116];
	xor.b32  	%r934, %r934, %r721;
$L__BB3_55:
	and.b32  	%r723, %r678, 64;
	setp.eq.s32 	%p33, %r723, 0;
	@%p33 bra 	$L__BB3_57;
	ld.global.u32 	%r724, [%rd7+120];
	xor.b32  	%r938, %r938, %r724;
	ld.global.u32 	%r725, [%rd7+124];
	xor.b32  	%r1029, %r1029, %r725;
	ld.global.u32 	%r726, [%rd7+128];
	xor.b32  	%r1028, %r1028, %r726;
	ld.global.u32 	%r727, [%rd7+132];
	xor.b32  	%r1027, %r1027, %r727;
	ld.global.u32 	%r728, [%rd7+136];
	xor.b32  	%r934, %r934, %r728;
$L__BB3_57:
	and.b32  	%r730, %r678, 128;
	setp.eq.s32 	%p34, %r730, 0;
	@%p34 bra 	$L__BB3_59;
	ld.global.u32 	%r731, [%rd7+140];
	xor.b32  	%r938, %r938, %r731;
	ld.global.u32 	%r732, [%rd7+144];
	xor.b32  	%r1029, %r1029, %r732;
	ld.global.u32 	%r733, [%rd7+148];
	xor.b32  	%r1028, %r1028, %r733;
	ld.global.u32 	%r734, [%rd7+152];
	xor.b32  	%r1027, %r1027, %r734;
	ld.global.u32 	%r735, [%rd7+156];
	xor.b32  	%r934, %r934, %r735;
$L__BB3_59:
	and.b32  	%r737, %r678, 256;
	setp.eq.s32 	%p35, %r737, 0;
	@%p35 bra 	$L__BB3_61;
	ld.global.u32 	%r738, [%rd7+160];
	xor.b32  	%r938, %r938, %r738;
	ld.global.u32 	%r739, [%rd7+164];
	xor.b32  	%r1029, %r1029, %r739;
	ld.global.u32 	%r740, [%rd7+168];
	xor.b32  	%r1028, %r1028, %r740;
	ld.global.u32 	%r741, [%rd7+172];
	xor.b32  	%r1027, %r1027, %r741;
	ld.global.u32 	%r742, [%rd7+176];
	xor.b32  	%r934, %r934, %r742;
$L__BB3_61:
	and.b32  	%r744, %r678, 512;
	setp.eq.s32 	%p36, %r744, 0;
	@%p36 bra 	$L__BB3_63;
	ld.global.u32 	%r745, [%rd7+180];
	xor.b32  	%r938, %r938, %r745;
	ld.global.u32 	%r746, [%rd7+184];
	xor.b32  	%r1029, %r1029, %r746;
	ld.global.u32 	%r747, [%rd7+188];
	xor.b32  	%r1028, %r1028, %r747;
	ld.global.u32 	%r748, [%rd7+192];
	xor.b32  	%r1027, %r1027, %r748;
	ld.global.u32 	%r749, [%rd7+196];
	xor.b32  	%r934, %r934, %r749;
$L__BB3_63:
	and.b32  	%r751, %r678, 1024;
	setp.eq.s32 	%p37, %r751, 0;
	@%p37 bra 	$L__BB3_65;
	ld.global.u32 	%r752, [%rd7+200];
	xor.b32  	%r938, %r938, %r752;
	ld.global.u32 	%r753, [%rd7+204];
	xor.b32  	%r1029, %r1029, %r753;
	ld.global.u32 	%r754, [%rd7+208];
	xor.b32  	%r1028, %r1028, %r754;
	ld.global.u32 	%r755, [%rd7+212];
	xor.b32  	%r1027, %r1027, %r755;
	ld.global.u32 	%r756, [%rd7+216];
	xor.b32  	%r934, %r934, %r756;
$L__BB3_65:
	and.b32  	%r758, %r678, 2048;
	setp.eq.s32 	%p38, %r758, 0;
	@%p38 bra 	$L__BB3_67;
	ld.global.u32 	%r759, [%rd7+220];
	xor.b32  	%r938, %r938, %r759;
	ld.global.u32 	%r760, [%rd7+224];
	xor.b32  	%r1029, %r1029, %r760;
	ld.global.u32 	%r761, [%rd7+228];
	xor.b32  	%r1028, %r1028, %r761;
	ld.global.u32 	%r762, [%rd7+232];
	xor.b32  	%r1027, %r1027, %r762;
	ld.global.u32 	%r763, [%rd7+236];
	xor.b32  	%r934, %r934, %r763;
$L__BB3_67:
	and.b32  	%r765, %r678, 4096;
	setp.eq.s32 	%p39, %r765, 0;
	@%p39 bra 	$L__BB3_69;
	ld.global.u32 	%r766, [%rd7+240];
	xor.b32  	%r938, %r938, %r766;
	ld.global.u32 	%r767, [%rd7+244];
	xor.b32  	%r1029, %r1029, %r767;
	ld.global.u32 	%r768, [%rd7+248];
	xor.b32  	%r1028, %r1028, %r768;
	ld.global.u32 	%r769, [%rd7+252];
	xor.b32  	%r1027, %r1027, %r769;
	ld.global.u32 	%r770, [%rd7+256];
	xor.b32  	%r934, %r934, %r770;
$L__BB3_69:
	and.b32  	%r772, %r678, 8192;
	setp.eq.s32 	%p40, %r772, 0;
	@%p40 bra 	$L__BB3_71;
	ld.global.u32 	%r773, [%rd7+260];
	xor.b32  	%r938, %r938, %r773;
	ld.global.u32 	%r774, [%rd7+264];
	xor.b32  	%r1029, %r1029, %r774;
	ld.global.u32 	%r775, [%rd7+268];
	xor.b32  	%r1028, %r1028, %r775;
	ld.global.u32 	%r776, [%rd7+272];
	xor.b32  	%r1027, %r1027, %r776;
	ld.global.u32 	%r777, [%rd7+276];
	xor.b32  	%r934, %r934, %r777;
$L__BB3_71:
	and.b32  	%r779, %r678, 16384;
	setp.eq.s32 	%p41, %r779, 0;
	@%p41 bra 	$L__BB3_73;
	ld.global.u32 	%r780, [%rd7+280];
	xor.b32  	%r938, %r938, %r780;
	ld.global.u32 	%r781, [%rd7+284];
	xor.b32  	%r1029, %r1029, %r781;
	ld.global.u32 	%r782, [%rd7+288];
	xor.b32  	%r1028, %r1028, %r782;
	ld.global.u32 	%r783, [%rd7+292];
	xor.b32  	%r1027, %r1027, %r783;
	ld.global.u32 	%r784, [%rd7+296];
	xor.b32  	%r934, %r934, %r784;
$L__BB3_73:
	and.b32  	%r786, %r678, 32768;
	setp.eq.s32 	%p42, %r786, 0;
	@%p42 bra 	$L__BB3_75;
	ld.global.u32 	%r787, [%rd7+300];
	xor.b32  	%r938, %r938, %r787;
	ld.global.u32 	%r788, [%rd7+304];
	xor.b32  	%r1029, %r1029, %r788;
	ld.global.u32 	%r789, [%rd7+308];
	xor.b32  	%r1028, %r1028, %r789;
	ld.global.u32 	%r790, [%rd7+312];
	xor.b32  	%r1027, %r1027, %r790;
	ld.global.u32 	%r791, [%rd7+316];
	xor.b32  	%r934, %r934, %r791;
$L__BB3_75:
	add.s32 	%r1025, %r1025, 16;
	setp.ne.s32 	%p43, %r1025, 32;
	@%p43 bra 	$L__BB3_43;
	mad.lo.s32 	%r792, %r1019, -31, %r191;
	add.s32 	%r1019, %r792, 1;
	setp.ne.s32 	%p44, %r1019, 5;
	@%p44 bra 	$L__BB3_42;
	st.local.u32 	[%rd1+4], %r938;
	st.local.v2.u32 	[%rd1+8], {%r1029, %r1028};
	st.local.v2.u32 	[%rd1+16], {%r1027, %r934};
	setp.ne.s64 	%p45, %rd4, 3;
	@%p45 bra 	$L__BB3_115;
	mov.b32 	%r934, 0;
	mov.u32 	%r1119, %r934;
	mov.u32 	%r1120, %r934;
	mov.u32 	%r1121, %r934;
	mov.u32 	%r938, %r934;
	mov.u32 	%r1111, %r934;
$L__BB3_79:
	mul.wide.u32 	%rd20, %r1111, 4;
	add.s64 	%rd21, %rd1, %rd20;
	ld.local.u32 	%r366, [%rd21+4];
	shl.b32 	%r367, %r1111, 5;
	mov.b32 	%r1117, 0;
$L__BB3_80:
	.pragma "nounroll";
	shr.u32 	%r795, %r366, %r1117;
	and.b32  	%r796, %r795, 1;
	setp.eq.b32 	%p46, %r796, 1;
	not.pred 	%p47, %p46;
	add.s32 	%r797, %r367, %r1117;
	mul.lo.s32 	%r798, %r797, 5;
	mul.wide.u32 	%rd22, %r798, 4;
	add.s64 	%rd8, %rd5, %rd22;
	@%p47 bra 	$L__BB3_82;
	ld.global.u32 	%r799, [%rd8];
	xor.b32  	%r938, %r938, %r799;
	ld.global.u32 	%r800, [%rd8+4];
	xor.b32  	%r1121, %r1121, %r800;
	ld.global.u32 	%r801, [%rd8+8];
	xor.b32  	%r1120, %r1120, %r801;
	ld.global.u32 	%r802, [%rd8+12];
	xor.b32  	%r1119, %r1119, %r802;
	ld.global.u32 	%r803, [%rd8+16];
	xor.b32  	%r934, %r934, %r803;
$L__BB3_82:
	and.b32  	%r805, %r795, 2;
	setp.eq.s32 	%p48, %r805, 0;
	@%p48 bra 	$L__BB3_84;
	ld.global.u32 	%r806, [%rd8+20];
	xor.b32  	%r938, %r938, %r806;
	ld.global.u32 	%r807, [%rd8+24];
	xor.b32  	%r1121, %r1121, %r807;
	ld.global.u32 	%r808, [%rd8+28];
	xor.b32  	%r1120, %r1120, %r808;
	ld.global.u32 	%r809, [%rd8+32];
	xor.b32  	%r1119, %r1119, %r809;
	ld.global.u32 	%r810, [%rd8+36];
	xor.b32  	%r934, %r934, %r810;
$L__BB3_84:
	and.b32  	%r812, %r795, 4;
	setp.eq.s32 	%p49, %r812, 0;
	@%p49 bra 	$L__BB3_86;
	ld.global.u32 	%r813, [%rd8+40];
	xor.b32  	%r938, %r938, %r813;
	ld.global.u32 	%r814, [%rd8+44];
	xor.b32  	%r1121, %r1121, %r814;
	ld.global.u32 	%r815, [%rd8+48];
	xor.b32  	%r1120, %r1120, %r815;
	ld.global.u32 	%r816, [%rd8+52];
	xor.b32  	%r1119, %r1119, %r816;
	ld.global.u32 	%r817, [%rd8+56];
	xor.b32  	%r934, %r934, %r817;
$L__BB3_86:
	and.b32  	%r819, %r795, 8;
	setp.eq.s32 	%p50, %r819, 0;
	@%p50 bra 	$L__BB3_88;
	ld.global.u32 	%r820, [%rd8+60];
	xor.b32  	%r938, %r938, %r820;
	ld.global.u32 	%r821, [%rd8+64];
	xor.b32  	%r1121, %r1121, %r821;
	ld.global.u32 	%r822, [%rd8+68];
	xor.b32  	%r1120, %r1120, %r822;
	ld.global.u32 	%r823, [%rd8+72];
	xor.b32  	%r1119, %r1119, %r823;
	ld.global.u32 	%r824, [%rd8+76];
	xor.b32  	%r934, %r934, %r824;
$L__BB3_88:
	and.b32  	%r826, %r795, 16;
	setp.eq.s32 	%p51, %r826, 0;
	@%p51 bra 	$L__BB3_90;
	ld.global.u32 	%r827, [%rd8+80];
	xor.b32  	%r938, %r938, %r827;
	ld.global.u32 	%r828, [%rd8+84];
	xor.b32  	%r1121, %r1121, %r828;
	ld.global.u32 	%r829, [%rd8+88];
	xor.b32  	%r1120, %r1120, %r829;
	ld.global.u32 	%r830, [%rd8+92];
	xor.b32  	%r1119, %r1119, %r830;
	ld.global.u32 	%r831, [%rd8+96];
	xor.b32  	%r934, %r934, %r831;
$L__BB3_90:
	and.b32  	%r833, %r795, 32;
	setp.eq.s32 	%p52, %r833, 0;
	@%p52 bra 	$L__BB3_92;
	ld.global.u32 	%r834, [%rd8+100];
	xor.b32  	%r938, %r938, %r834;
	ld.global.u32 	%r835, [%rd8+104];
	xor.b32  	%r1121, %r1121, %r835;
	ld.global.u32 	%r836, [%rd8+108];
	xor.b32  	%r1120, %r1120, %r836;
	ld.global.u32 	%r837, [%rd8+112];
	xor.b32  	%r1119, %r1119, %r837;
	ld.global.u32 	%r838, [%rd8+116];
	xor.b32  	%r934, %r934, %r838;
$L__BB3_92:
	and.b32  	%r840, %r795, 64;
	setp.eq.s32 	%p53, %r840, 0;
	@%p53 bra 	$L__BB3_94;
	ld.global.u32 	%r841, [%rd8+120];
	xor.b32  	%r938, %r938, %r841;
	ld.global.u32 	%r842, [%rd8+124];
	xor.b32  	%r1121, %r1121, %r842;
	ld.global.u32 	%r843, [%rd8+128];
	xor.b32  	%r1120, %r1120, %r843;
	ld.global.u32 	%r844, [%rd8+132];
	xor.b32  	%r1119, %r1119, %r844;
	ld.global.u32 	%r845, [%rd8+136];
	xor.b32  	%r934, %r934, %r845;
$L__BB3_94:
	and.b32  	%r847, %r795, 128;
	setp.eq.s32 	%p54, %r847, 0;
	@%p54 bra 	$L__BB3_96;
	ld.global.u32 	%r848, [%rd8+140];
	xor.b32  	%r938, %r938, %r848;
	ld.global.u32 	%r849, [%rd8+144];
	xor.b32  	%r1121, %r1121, %r849;
	ld.global.u32 	%r850, [%rd8+148];
	xor.b32  	%r1120, %r1120, %r850;
	ld.global.u32 	%r851, [%rd8+152];
	xor.b32  	%r1119, %r1119, %r851;
	ld.global.u32 	%r852, [%rd8+156];
	xor.b32  	%r934, %r934, %r852;
$L__BB3_96:
	and.b32  	%r854, %r795, 256;
	setp.eq.s32 	%p55, %r854, 0;
	@%p55 bra 	$L__BB3_98;
	ld.global.u32 	%r855, [%rd8+160];
	xor.b32  	%r938, %r938, %r855;
	ld.global.u32 	%r856, [%rd8+164];
	xor.b32  	%r1121, %r1121, %r856;
	ld.global.u32 	%r857, [%rd8+168];
	xor.b32  	%r1120, %r1120, %r857;
	ld.global.u32 	%r858, [%rd8+172];
	xor.b32  	%r1119, %r1119, %r858;
	ld.global.u32 	%r859, [%rd8+176];
	xor.b32  	%r934, %r934, %r859;
$L__BB3_98:
	and.b32  	%r861, %r795, 512;
	setp.eq.s32 	%p56, %r861, 0;
	@%p56 bra 	$L__BB3_100;
	ld.global.u32 	%r862, [%rd8+180];
	xor.b32  	%r938, %r938, %r862;
	ld.global.u32 	%r863, [%rd8+184];
	xor.b32  	%r1121, %r1121, %r863;
	ld.global.u32 	%r864, [%rd8+188];
	xor.b32  	%r1120, %r1120, %r864;
	ld.global.u32 	%r865, [%rd8+192];
	xor.b32  	%r1119, %r1119, %r865;
	ld.global.u32 	%r866, [%rd8+196];
	xor.b32  	%r934, %r934, %r866;
$L__BB3_100:
	and.b32  	%r868, %r795, 1024;
	setp.eq.s32 	%p57, %r868, 0;
	@%p57 bra 	$L__BB3_102;
	ld.global.u32 	%r869, [%rd8+200];
	xor.b32  	%r938, %r938, %r869;
	ld.global.u32 	%r870, [%rd8+204];
	xor.b32  	%r1121, %r1121, %r870;
	ld.global.u32 	%r871, [%rd8+208];
	xor.b32  	%r1120, %r1120, %r871;
	ld.global.u32 	%r872, [%rd8+212];
	xor.b32  	%r1119, %r1119, %r872;
	ld.global.u32 	%r873, [%rd8+216];
	xor.b32  	%r934, %r934, %r873;
$L__BB3_102:
	and.b32  	%r875, %r795, 2048;
	setp.eq.s32 	%p58, %r875, 0;
	@%p58 bra 	$L__BB3_104;
	ld.global.u32 	%r876, [%rd8+220];
	xor.b32  	%r938, %r938, %r876;
	ld.global.u32 	%r877, [%rd8+224];
	xor.b32  	%r1121, %r1121, %r877;
	ld.global.u32 	%r878, [%rd8+228];
	xor.b32  	%r1120, %r1120, %r878;
	ld.global.u32 	%r879, [%rd8+232];
	xor.b32  	%r1119, %r1119, %r879;
	ld.global.u32 	%r880, [%rd8+236];
	xor.b32  	%r934, %r934, %r880;
$L__BB3_104:
	and.b32  	%r882, %r795, 4096;
	setp.eq.s32 	%p59, %r882, 0;
	@%p59 bra 	$L__BB3_106;
	ld.global.u32 	%r883, [%rd8+240];
	xor.b32  	%r938, %r938, %r883;
	ld.global.u32 	%r884, [%rd8+244];
	xor.b32  	%r1121, %r1121, %r884;
	ld.global.u32 	%r885, [%rd8+248];
	xor.b32  	%r1120, %r1120, %r885;
	ld.global.u32 	%r886, [%rd8+252];
	xor.b32  	%r1119, %r1119, %r886;
	ld.global.u32 	%r887, [%rd8+256];
	xor.b32  	%r934, %r934, %r887;
$L__BB3_106:
	and.b32  	%r889, %r795, 8192;
	setp.eq.s32 	%p60, %r889, 0;
	@%p60 bra 	$L__BB3_108;
	ld.global.u32 	%r890, [%rd8+260];
	xor.b32  	%r938, %r938, %r890;
	ld.global.u32 	%r891, [%rd8+264];
	xor.b32  	%r1121, %r1121, %r891;
	ld.global.u32 	%r892, [%rd8+268];
	xor.b32  	%r1120, %r1120, %r892;
	ld.global.u32 	%r893, [%rd8+272];
	xor.b32  	%r1119, %r1119, %r893;
	ld.global.u32 	%r894, [%rd8+276];
	xor.b32  	%r934, %r934, %r894;
$L__BB3_108:
	and.b32  	%r896, %r795, 16384;
	setp.eq.s32 	%p61, %r896, 0;
	@%p61 bra 	$L__BB3_110;
	ld.global.u32 	%r897, [%rd8+280];
	xor.b32  	%r938, %r938, %r897;
	ld.global.u32 	%r898, [%rd8+284];
	xor.b32  	%r1121, %r1121, %r898;
	ld.global.u32 	%r899, [%rd8+288];
	xor.b32  	%r1120, %r1120, %r899;
	ld.global.u32 	%r900, [%rd8+292];
	xor.b32  	%r1119, %r1119, %r900;
	ld.global.u32 	%r901, [%rd8+296];
	xor.b32  	%r934, %r934, %r901;
$L__BB3_110:
	and.b32  	%r903, %r795, 32768;
	setp.eq.s32 	%p62, %r903, 0;
	@%p62 bra 	$L__BB3_112;
	ld.global.u32 	%r904, [%rd8+300];
	xor.b32  	%r938, %r938, %r904;
	ld.global.u32 	%r905, [%rd8+304];
	xor.b32  	%r1121, %r1121, %r905;
	ld.global.u32 	%r906, [%rd8+308];
	xor.b32  	%r1120, %r1120, %r906;
	ld.global.u32 	%r907, [%rd8+312];
	xor.b32  	%r1119, %r1119, %r907;
	ld.global.u32 	%r908, [%rd8+316];
	xor.b32  	%r934, %r934, %r908;
$L__BB3_112:
	add.s32 	%r1117, %r1117, 16;
	setp.ne.s32 	%p63, %r1117, 32;
	@%p63 bra 	$L__BB3_80;
	mad.lo.s32 	%r909, %r1111, -31, %r367;
	add.s32 	%r1111, %r909, 1;
	setp.ne.s32 	%p64, %r1111, 5;
	@%p64 bra 	$L__BB3_79;
	st.local.u32 	[%rd1+4], %r938;
	st.local.v2.u32 	[%rd1+8], {%r1121, %r1120};
	st.local.v2.u32 	[%rd1+16], {%r1119, %r934};
$L__BB3_115:
	shr.u64 	%rd26, %rd3, 2;
	add.s32 	%r921, %r921, 1;
	setp.gt.u64 	%p65, %rd3, 3;
	@%p65 bra 	$L__BB3_3;
$L__BB3_116:
	shr.u32 	%r910, %r938, 2;
	xor.b32  	%r911, %r910, %r938;
	shl.b32 	%r912, %r934, 4;
	shl.b32 	%r913, %r911, 1;
	xor.b32  	%r914, %r913, %r912;
	xor.b32  	%r915, %r914, %r911;
	xor.b32  	%r916, %r915, %r934;
	add.s32 	%r917, %r2, %r916;
	add.s32 	%r918, %r917, -637770787;
	cvta.to.global.u64 	%rd23, %rd10;
	shl.b64 	%rd24, %rd2, 2;
	add.s64 	%rd25, %rd23, %rd24;
	st.global.u32 	[%rd25], %r918;
$L__BB3_117:
	ret;

}
	// .globl	_Z13find_2_kernelPjjS_jijj
.visible .entry _Z13find_2_kernelPjjS_jijj(
	.param .u64 .ptr .align 1 _Z13find_2_kernelPjjS_jijj_param_0,
	.param .u32 _Z13find_2_kernelPjjS_jijj_param_1,
	.param .u64 .ptr .align 1 _Z13find_2_kernelPjjS_jijj_param_2,
	.param .u32 _Z13find_2_kernelPjjS_jijj_param_3,
	.param .u32 _Z13find_2_kernelPjjS_jijj_param_4,
	.param .u32 _Z13find_2_kernelPjjS_jijj_param_5,
	.param .u32 _Z13find_2_kernelPjjS_jijj_param_6
)
{
	.reg .pred 	%p<5>;
	.reg .b32 	%r<43>;
	.reg .b64 	%rd<11>;

	ld.param.u64 	%rd3, [_Z13find_2_kernelPjjS_jijj_param_0];
	ld.param.u32 	%r7, [_Z13find_2_kernelPjjS_jijj_param_1];
	ld.param.u64 	%rd4, [_Z13find_2_kernelPjjS_jijj_param_2];
	ld.param.u32 	%r10, [_Z13find_2_kernelPjjS_jijj_param_3];
	ld.param.u32 	%r8, [_Z13find_2_kernelPjjS_jijj_param_5];
	ld.param.u32 	%r9, [_Z13find_2_kernelPjjS_jijj_param_6];
	mov.u32 	%r11, %ctaid.x;
	mov.u32 	%r12, %ntid.x;
	mov.u32 	%r13, %tid.x;
	mad.lo.s32 	%r1, %r11, %r12, %r13;
	setp.ge.u32 	%p1, %r1, %r10;
	@%p1 bra 	$L__BB4_7;
	cvta.to.global.u64 	%rd5, %rd3;
	cvta.to.global.u64 	%rd6, %rd4;
	mul.wide.s32 	%rd7, %r1, 4;
	add.s64 	%rd1, %rd6, %rd7;
	ld.global.u32 	%r2, [%rd1];
	mul.lo.s32 	%r14, %r2, -2048144777;
	add.s32 	%r15, %r8, %r14;
	add.s32 	%r16, %r15, 668265263;
	shf.l.wrap.b32 	%r17, %r16, %r16, 13;
	mul.lo.s32 	%r18, %r17, -1640531535;
	shr.u32 	%r19, %r18, 15;
	xor.b32  	%r20, %r19, %r18;
	mul.lo.s32 	%r21, %r20, -2048144777;
	shr.u32 	%r22, %r21, 13;
	xor.b32  	%r23, %r22, %r21;
	mul.lo.s32 	%r24, %r23, -1028477379;
	shr.u32 	%r25, %r24, 16;
	xor.b32  	%r26, %r25, %r24;
	rem.u32 	%r3, %r26, %r7;
	add.s32 	%r27, %r9, %r14;
	add.s32 	%r28, %r27, 668265263;
	shf.l.wrap.b32 	%r29, %r28, %r28, 13;
	mul.lo.s32 	%r30, %r29, -1640531535;
	shr.u32 	%r31, %r30, 15;
	xor.b32  	%r32, %r31, %r30;
	mul.lo.s32 	%r33, %r32, -2048144777;
	shr.u32 	%r34, %r33, 13;
	xor.b32  	%r35, %r34, %r33;
	mul.lo.s32 	%r36, %r35, -1028477379;
	shr.u32 	%r37, %r36, 16;
	xor.b32  	%r38, %r37, %r36;
	rem.u32 	%r4, %r38, %r7;
	mul.wide.u32 	%rd8, %r3, 4;
	add.s64 	%rd9, %rd5, %rd8;
	ld.global.u32 	%r39, [%rd9];
	setp.eq.s32 	%p2, %r39, %r2;
	mul.wide.u32 	%rd10, %r4, 4;
	add.s64 	%rd2, %rd5, %rd10;
	@%p2 bra 	$L__BB4_4;
	ld.global.u32 	%r40, [%rd2];
	setp.eq.s32 	%p3, %r40, %r2;
	mov.u32 	%r42, %r2;
	@%p3 bra 	$L__BB4_5;
	mov.b32 	%r41, -1;
	st.global.u32 	[%rd1], %r41;
	bra.uni 	$L__BB4_7;
$L__BB4_4:
	st.global.u32 	[%rd1], %r3;
	ld.global.u32 	%r42, [%rd2];
$L__BB4_5:
	setp.ne.s32 	%p4, %r42, %r2;
	@%p4 bra 	$L__BB4_7;
	st.global.u32 	[%rd1], %r4;
$L__BB4_7:
	ret;

}
	// .globl	_Z13find_3_kernelPjjS_jijjj
.visible .entry _Z13find_3_kernelPjjS_jijjj(
	.param .u64 .ptr .align 1 _Z13find_3_kernelPjjS_jijjj_param_0,
	.param .u32 _Z13find_3_kernelPjjS_jijjj_param_1,
	.param .u64 .ptr .align 1 _Z13find_3_kernelPjjS_jijjj_param_2,
	.param .u32 _Z13find_3_kernelPjjS_jijjj_param_3,
	.param .u32 _Z13find_3_kernelPjjS_jijjj_param_4,
	.param .u32 _Z13find_3_kernelPjjS_jijjj_param_5,
	.param .u32 _Z13find_3_kernelPjjS_jijjj_param_6,
	.param .u32 _Z13find_3_kernelPjjS_jijjj_param_7
)
{
	.reg .pred 	%p<7>;
	.reg .b32 	%r<59>;
	.reg .b64 	%rd<13>;

	ld.param.u64 	%rd4, [_Z13find_3_kernelPjjS_jijjj_param_0];
	ld.param.u32 	%r9, [_Z13find_3_kernelPjjS_jijjj_param_1];
	ld.param.u64 	%rd5, [_Z13find_3_kernelPjjS_jijjj_param_2];
	ld.param.u32 	%r13, [_Z13find_3_kernelPjjS_jijjj_param_3];
	ld.param.u32 	%r10, [_Z13find_3_kernelPjjS_jijjj_param_5];
	ld.param.u32 	%r11, [_Z13find_3_kernelPjjS_jijjj_param_6];
	ld.param.u32 	%r12, [_Z13find_3_kernelPjjS_jijjj_param_7];
	mov.u32 	%r14, %ctaid.x;
	mov.u32 	%r15, %ntid.x;
	mov.u32 	%r16, %tid.x;
	mad.lo.s32 	%r1, %r14, %r15, %r16;
	setp.ge.u32 	%p1, %r1, %r13;
	@%p1 bra 	$L__BB5_10;
	cvta.to.global.u64 	%rd6, %rd4;
	cvta.to.global.u64 	%rd7, %rd5;
	mul.wide.s32 	%rd8, %r1, 4;
	add.s64 	%rd1, %rd7, %rd8;
	ld.global.u32 	%r2, [%rd1];
	mul.lo.s32 	%r17, %r2, -2048144777;
	add.s32 	%r18, %r10, %r17;
	add.s32 	%r19, %r18, 668265263;
	shf.l.wrap.b32 	%r20, %r19, %r19, 13;
	mul.lo.s32 	%r21, %r20, -1640531535;
	shr.u32 	%r22, %r21, 15;
	xor.b32  	%r23, %r22, %r21;
	mul.lo.s32 	%r24, %r23, -2048144777;
	shr.u32 	%r25, %r24, 13;
	xor.b32  	%r26, %r25, %r24;
	mul.lo.s32 	%r27, %r26, -1028477379;
	shr.u32 	%r28, %r27, 16;
	xor.b32  	%r29, %r28, %r27;
	rem.u32 	%r3, %r29, %r9;
	add.s32 	%r30, %r11, %r17;
	add.s32 	%r31, %r30, 668265263;
	shf.l.wrap.b32 	%r32, %r31, %r31, 13;
	mul.lo.s32 	%r33, %r32, -1640531535;
	shr.u32 	%r34, %r33, 15;
	xor.b32  	%r35, %r34, %r33;
	mul.lo.s32 	%r36, %r35, -2048144777;
	shr.u32 	%r37, %r36, 13;
	xor.b32  	%r38, %r37, %r36;
	mul.lo.s32 	%r39, %r38, -1028477379;
	shr.u32 	%r40, %r39, 16;
	xor.b32  	%r41, %r40, %r39;
	rem.u32 	%r4, %r41, %r9;
	add.s32 	%r42, %r12, %r17;
	add.s32 	%r43, %r42, 668265263;
	shf.l.wrap.b32 	%r44, %r43, %r43, 13;
	mul.lo.s32 	%r45, %r44, -1640531535;
	shr.u32 	%r46, %r45, 15;
	xor.b32  	%r47, %r46, %r45;
	mul.lo.s32 	%r48, %r47, -2048144777;
	shr.u32 	%r49, %r48, 13;
	xor.b32  	%r50, %r49, %r48;
	mul.lo.s32 	%r51, %r50, -1028477379;
	shr.u32 	%r52, %r51, 16;
	xor.b32  	%r53, %r52, %r51;
	rem.u32 	%r5, %r53, %r9;
	mul.wide.u32 	%rd9, %r3, 4;
	add.s64 	%rd10, %rd6, %rd9;
	ld.global.u32 	%r54, [%rd10];
	setp.eq.s32 	%p2, %r54, %r2;
	mul.wide.u32 	%rd11, %r4, 4;
	add.s64 	%rd2, %rd6, %rd11;
	mul.wide.u32 	%rd12, %r5, 4;
	add.s64 	%rd3, %rd6, %rd12;
	@%p2 bra 	$L__BB5_5;
	ld.global.u32 	%r6, [%rd2];
	setp.eq.s32 	%p3, %r6, %r2;
	mov.u32 	%r58, %r2;
	@%p3 bra 	$L__BB5_6;
	ld.global.u32 	%r55, [%rd3];
	setp.eq.s32 	%p4, %r55, %r2;
	mov.u32 	%r58, %r6;
	@%p4 bra 	$L__BB5_6;
	mov.b32 	%r56, -1;
	st.global.u32 	[%rd1], %r56;
	bra.uni 	$L__BB5_10;
$L__BB5_5:
	st.global.u32 	[%rd1], %r3;
	ld.global.u32 	%r58, [%rd2];
$L__BB5_6:
	setp.ne.s32 	%p5, %r58, %r2;
	@%p5 bra 	$L__BB5_8;
	st.global.u32 	[%rd1], %r4;
$L__BB5_8:
	ld.global.u32 	%r57, [%rd3];
	setp.ne.s32 	%p6, %r57, %r2;
	@%p6 bra 	$L__BB5_10;
	st.global.u32 	[%rd1], %r5;
$L__BB5_10:
	ret;

}


// ===== COMPILED SASS (sm_100) =====

	.target	sm_100

	.elftype	@"ET_EXEC"


//--------------------- .note.nv.tkinfo           --------------------------
	.section	.note.nv.tkinfo,"",@"SHT_NOTE"
	.sectionflags	@"SHF_NOTE_NV_TKINFO"
	.tkinfo
        /*0018*/ 	.word	0x00000002
        /*0030*/ 	.string	""
        /*0030*/ 	.string	"ptxas"
        /*0030*/ 	.string	"Cuda compilation tools, release 13.0, V13.0.88"
        /*0030*/ 	.string	"Build cuda_13.0.r13.0/compiler.36424714_0"
        /*0030*/ 	.string	"-arch sm_100 -m 64 "



//--------------------- .note.nv.cuinfo           --------------------------
	.section	.note.nv.cuinfo,"",@"SHT_NOTE"
	.sectionflags	@"SHF_NOTE_NV_CUINFO"
        /*0018*/ 	.short	0x0002
        /*001a*/ 	.short	0x0064
        /*001c*/ 	.short	0x0082
	.zero		2


//--------------------- .nv.info                  --------------------------
	.section	.nv.info,"",@"SHT_CUDA_INFO"
	.align	4


	//----- nvinfo : EIATTR_REGCOUNT
	.align		4
        /*0000*/ 	.byte	0x04, 0x2f
        /*0002*/ 	.short	(.L_11 - .L_10)
	.align		4
.L_10:
        /*0004*/ 	.word	index@(_Z15insert_2_kernelPjjS_jijj)
        /*0008*/ 	.word	0x00000011


	//----- nvinfo : EIATTR_FRAME_SIZE
	.align		4
.L_11:
        /*000c*/ 	.byte	0x04, 0x11
        /*000e*/ 	.short	(.L_13 - .L_12)
	.align		4
.L_12:
        /*0010*/ 	.word	index@(_Z15insert_2_kernelPjjS_jijj)
        /*0014*/ 	.word	0x00000000


	//----- nvinfo : EIATTR_REGCOUNT
	.align		4
.L_13:
        /*0018*/ 	.byte	0x04, 0x2f
        /*001a*/ 	.short	(.L_15 - .L_14)
	.align		4
.L_14:
        /*001c*/ 	.word	index@(_Z15insert_3_kernelPjjS_jijjj)
        /*0020*/ 	.word	0x00000015


	//----- nvinfo : EIATTR_FRAME_SIZE
	.align		4
.L_15:
        /*0024*/ 	.byte	0x04, 0x11
        /*0026*/ 	.short	(.L_17 - .L_16)
	.align		4
.L_16:
        /*0028*/ 	.word	index@(_Z15insert_3_kernelPjjS_jijjj)
        /*002c*/ 	.word	0x00000000


	//----- nvinfo : EIATTR_REGCOUNT
	.align		4
.L_17:
        /*0030*/ 	.byte	0x04, 0x2f
        /*0032*/ 	.short	(.L_19 - .L_18)
	.align		4
.L_18:
        /*0034*/ 	.word	index@(_Z19generate_key_kernelPjjj)
        /*0038*/ 	.word	0x0000001f


	//----- nvinfo : EIATTR_FRAME_SIZE
	.align		4
.L_19:
        /*003c*/ 	.byte	0x04, 0x11
        /*003e*/ 	.short	(.L_21 - .L_20)
	.align		4
.L_20:
        /*0040*/ 	.word	index@(_Z19generate_key_kernelPjjj)
        /*0044*/ 	.word	0x00000030


	//----- nvinfo : EIATTR_REGCOUNT
	.align		4
.L_21:
        /*0048*/ 	.byte	0x04, 0x2f
        /*004a*/ 	.short	(.L_23 - .L_22)
	.align		4
.L_22:
        /*004c*/ 	.word	index@(_Z26generate_lookup_key_kernelPjjji)
        /*0050*/ 	.word	0x0000001f


	//----- nvinfo : EIATTR_FRAME_SIZE
	.align		4
.L_23:
        /*0054*/ 	.byte	0x04, 0x11
        /*0056*/ 	.short	(.L_25 - .L_24)
	.align		4
.L_24:
        /*0058*/ 	.word	index@(_Z26generate_lookup_key_kernelPjjji)
        /*005c*/ 	.word	0x00000030


	//----- nvinfo : EIATTR_REGCOUNT
	.align		4
.L_25:
        /*0060*/ 	.byte	0x04, 0x2f
        /*0062*/ 	.short	(.L_27 - .L_26)
	.align		4
.L_26:
        /*0064*/ 	.word	index@(_Z13find_2_kernelPjjS_jijj)
        /*0068*/ 	.word	0x0000000f


	//----- nvinfo : EIATTR_FRAME_SIZE
	.align		4
.L_27:
        /*006c*/ 	.byte	0x04, 0x11
        /*006e*/ 	.short	(.L_29 - .L_28)
	.align		4
.L_28:
        /*0070*/ 	.word	index@(_Z13find_2_kernelPjjS_jijj)
        /*0074*/ 	.word	0x00000000


	//----- nvinfo : EIATTR_REGCOUNT
	.align		4
.L_29:
        /*0078*/ 	.byte	0x04, 0x2f
        /*007a*/ 	.short	(.L_31 - .L_30)
	.align		4
.L_30:
        /*007c*/ 	.word	index@(_Z13find_3_kernelPjjS_jijjj)
        /*0080*/ 	.word	0x00000012


	//----- nvinfo : EIATTR_FRAME_SIZE
	.align		4
.L_31:
        /*0084*/ 	.byte	0x04, 0x11
        /*0086*/ 	.short	(.L_33 - .L_32)
	.align		4
.L_32:
        /*0088*/ 	.word	index@(_Z13find_3_kernelPjjS_jijjj)
        /*008c*/ 	.word	0x00000000


	//----- nvinfo : EIATTR_MIN_STACK_SIZE
	.align		4
.L_33:
        /*0090*/ 	.byte	0x04, 0x12
        /*0092*/ 	.short	(.L_35 - .L_34)
	.align		4
.L_34:
        /*0094*/ 	.word	index@(_Z13find_3_kernelPjjS_jijjj)
        /*0098*/ 	.word	0x00000000


	//----- nvinfo : EIATTR_MIN_STACK_SIZE
	.align		4
.L_35:
        /*009c*/ 	.byte	0x04, 0x12
        /*009e*/ 	.short	(.L_37 - .L_36)
	.align		4
.L_36:
        /*00a0*/ 	.word	index@(_Z13find_2_kernelPjjS_jijj)
        /*00a4*/ 	.word	0x00000000


	//----- nvinfo : EIATTR_MIN_STACK_SIZE
	.align		4
.L_37:
        /*00a8*/ 	.byte	0x04, 0x12
        /*00aa*/ 	.short	(.L_39 - .L_38)
	.align		4
.L_38:
        /*00ac*/ 	.word	index@(_Z26generate_lookup_key_kernelPjjji)
        /*00b0*/ 	.word	0x00000030


	//----- nvinfo : EIATTR_MIN_STACK_SIZE
	.align		4
.L_39:
        /*00b4*/ 	.byte	0x04, 0x12
        /*00b6*/ 	.short	(.L_41 - .L_40)
	.align		4
.L_40:
        /*00b8*/ 	.word	index@(_Z19generate_key_kernelPjjj)
        /*00bc*/ 	.word	0x00000030


	//----- nvinfo : EIATTR_MIN_STACK_SIZE
	.align		4
.L_41:
        /*00c0*/ 	.byte	0x04, 0x12
        /*00c2*/ 	.short	(.L_43 - .L_42)
	.align		4
.L_42:
        /*00c4*/ 	.word	index@(_Z15insert_3_kernelPjjS_jijjj)
        /*00c8*/ 	.word	0x00000000


	//----- nvinfo : EIATTR_MIN_STACK_SIZE
	.align		4
.L_43:
        /*00cc*/ 	.byte	0x04, 0x12
        /*00ce*/ 	.short	(.L_45 - .L_44)
	.align		4
.L_44:
        /*00d0*/ 	.word	index@(_Z15insert_2_kernelPjjS_jijj)
        /*00d4*/ 	.word	0x00000000
.L_45:


//--------------------- .nv.compat                --------------------------
	.section	.nv.compat,"",@"SHT_CUDA_COMPAT_INFO"
	.align	4
        /*0000*/ 	.byte	0x02, 0x09, 0x00, 0x00, 0x02, 0x02, 0x01, 0x00, 0x02, 0x05, 0x05, 0x00, 0x03, 0x07, 0x01, 0x01
        /*0010*/ 	.byte	0x02, 0x03, 0x00, 0x00, 0x02, 0x06, 0x01, 0x00, 0x04, 0x0b, 0x08, 0x00, 0x09, 0x00, 0x00, 0x00
        /*0020*/ 	.byte	0x00, 0x00, 0x00, 0x00


//--------------------- .nv.info._Z13find_3_kernelPjjS_jijjj --------------------------
	.section	.nv.info._Z13find_3_kernelPjjS_jijjj,"",@"SHT_CUDA_INFO"
	.sectionflags	@""
	.align	4


	//----- nvinfo : EIATTR_CUDA_API_VERSION
	.align		4
        /*0000*/ 	.byte	0x04, 0x37
        /*0002*/ 	.short	(.L_47 - .L_46)
.L_46:
        /*0004*/ 	.word	0x00000082


	//----- nvinfo : EIATTR_KPARAM_INFO
	.align		4
.L_47:
        /*0008*/ 	.byte	0x04, 0x17
        /*000a*/ 	.short	(.L_49 - .L_48)
.L_48:
        /*000c*/ 	.word	0x00000000
        /*0010*/ 	.short	0x0007
        /*0012*/ 	.short	0x0028
        /*0014*/ 	.byte	0x00, 0xf0, 0x11, 0x00


	//----- nvinfo : EIATTR_KPARAM_INFO
	.align		4
.L_49:
        /*0018*/ 	.byte	0x04, 0x17
        /*001a*/ 	.short	(.L_51 - .L_50)
.L_50:
        /*001c*/ 	.word	0x00000000
        /*0020*/ 	.short	0x0006
        /*0022*/ 	.short	0x0024
        /*0024*/ 	.byte	0x00, 0xf0, 0x11, 0x00


	//----- nvinfo : EIATTR_KPARAM_INFO
	.align		4
.L_51:
        /*0028*/ 	.byte	0x04, 0x17
        /*002a*/ 	.short	(.L_53 - .L_52)
.L_52:
        /*002c*/ 	.word	0x00000000
        /*0030*/ 	.short	0x0005
        /*0032*/ 	.short	0x0020
        /*0034*/ 	.byte	0x00, 0xf0, 0x11, 0x00


	//----- nvinfo : EIATTR_KPARAM_INFO
	.align		4
.L_53:
        /*0038*/ 	.byte	0x04, 0x17
        /*003a*/ 	.short	(.L_55 - .L_54)
.L_54:
        /*003c*/ 	.word	0x00000000
        /*0040*/ 	.short	0x0004
        /*0042*/ 	.short	0x001c
        /*0044*/ 	.byte	0x00, 0xf0, 0x11, 0x00


	//----- nvinfo : EIATTR_KPARAM_INFO
	.align		4
.L_55:
        /*0048*/ 	.byte	0x04, 0x17
        /*004a*/ 	.short	(.L_57 - .L_56)
.L_56:
        /*004c*/ 	.word	0x00000000
        /*0050*/ 	.short	0x0003
        /*0052*/ 	.short	0x0018
        /*0054*/ 	.byte	0x00, 0xf0, 0x11, 0x00


	//----- nvinfo : EIATTR_KPARAM_INFO
	.align		4
.L_57:
        /*0058*/ 	.byte	0x04, 0x17
        /*005a*/ 	.short	(.L_59 - .L_58)
.L_58:
        /*005c*/ 	.word	0x00000000
        /*0060*/ 	.short	0x0002
        /*0062*/ 	.short	0x0010
        /*0064*/ 	.byte	0x00, 0xf5, 0x21, 0x00


	//----- nvinfo : EIATTR_KPARAM_INFO
	.align		4
.L_59:
        /*0068*/ 	.byte	0x04, 0x17
        /*006a*/ 	.short	(.L_61 - .L_60)
.L_60:
        /*006c*/ 	.word	0x00000000
        /*0070*/ 	.short	0x0001
        /*0072*/ 	.short	0x0008
        /*0074*/ 	.byte	0x00, 0xf0, 0x11, 0x00


	//----- nvinfo : EIATTR_KPARAM_INFO
	.align		4
.L_61:
        /*0078*/ 	.byte	0x04, 0x17
        /*007a*/ 	.short	(.L_63 - .L_62)
.L_62:
        /*007c*/ 	.word	0x00000000
        /*0080*/ 	.short	0x0000
        /*0082*/ 	.short	0x0000
        /*0084*/ 	.byte	0x00, 0xf5, 0x21, 0x00


	//----- nvinfo : EIATTR_SPARSE_MMA_MASK
	.align		4
.L_63:
        /*0088*/ 	.byte	0x03, 0x50
        /*008a*/ 	.short	0x0000


	//----- nvinfo : EIATTR_MAXREG_COUNT
	.align		4
        /*008c*/ 	.byte	0x03, 0x1b
        /*008e*/ 	.short	0x00ff


	//----- nvinfo : EIATTR_MERCURY_ISA_VERSION
	.align		4
        /*0090*/ 	.byte	0x03, 0x5f
        /*0092*/ 	.short	0x0101


	//----- nvinfo : EIATTR_VRC_CTA_INIT_COUNT
	.align		4
        /*0094*/ 	.byte	0x02, 0x4a
	.zero		1
	.zero		1


	//----- nvinfo : EIATTR_EXIT_INSTR_OFFSETS
	.align		4
        /*0098*/ 	.byte	0x04, 0x1c
        /*009a*/ 	.short	(.L_65 - .L_64)


	//   ....[0]....
.L_64:
        /*009c*/ 	.word	0x00000070


	//   ....[1]....
        /*00a0*/ 	.word	0x00000670


	//   ....[2]....
        /*00a4*/ 	.word	0x000006f0


	//   ....[3]....
        /*00a8*/ 	.word	0x00000710


	//----- nvinfo : EIATTR_CRS_STACK_SIZE
	.align		4
.L_65:
        /*00ac*/ 	.byte	0x04, 0x1e
        /*00ae*/ 	.short	(.L_67 - .L_66)
.L_66:
        /*00b0*/ 	.word	0x00000000


	//----- nvinfo : EIATTR_CBANK_PARAM_SIZE
	.align		4
.L_67:
        /*00b4*/ 	.byte	0x03, 0x19
        /*00b6*/ 	.short	0x002c


	//----- nvinfo : EIATTR_PARAM_CBANK
	.align		4
        /*00b8*/ 	.byte	0x04, 0x0a
        /*00ba*/ 	.short	(.L_69 - .L_68)
	.align		4
.L_68:
        /*00bc*/ 	.word	index@(.nv.constant0._Z13find_3_kernelPjjS_jijjj)
        /*00c0*/ 	.short	0x0380
        /*00c2*/ 	.short	0x002c


	//----- nvinfo : EIATTR_SW_WAR
	.align		4
.L_69:
        /*00c4*/ 	.byte	0x04, 0x36
        /*00c6*/ 	.short	(.L_71 - .L_70)
.L_70:
        /*00c8*/ 	.word	0x00000008
.L_71:


//--------------------- .nv.info._Z13find_2_kernelPjjS_jijj --------------------------
	.section	.nv.info._Z13find_2_kernelPjjS_jijj,"",@"SHT_CUDA_INFO"
	.sectionflags	@""
	.align	4


	//----- nvinfo : EIATTR_CUDA_API_VERSION
	.align		4
        /*0000*/ 	.byte	0x04, 0x37
        /*0002*/ 	.short	(.L_73 - .L_72)
.L_72:
        /*0004*/ 	.word	0x00000082


	//----- nvinfo : EIATTR_KPARAM_INFO
	.align		4
.L_73:
        /*0008*/ 	.byte	0x04, 0x17
        /*000a*/ 	.short	(.L_75 - .L_74)
.L_74:
        /*000c*/ 	.word	0x00000000
        /*0010*/ 	.short	0x0006
        /*0012*/ 	.short	0x0024
        /*0014*/ 	.byte	0x00, 0xf0, 0x11, 0x00


	//----- nvinfo : EIATTR_KPARAM_INFO
	.align		4
.L_75:
        /*0018*/ 	.byte	0x04, 0x17
        /*001a*/ 	.short	(.L_77 - .L_76)
.L_76:
        /*001c*/ 	.word	0x00000000
        /*0020*/ 	.short	0x0005
        /*0022*/ 	.short	0x0020
        /*0024*/ 	.byte	0x00, 0xf0, 0x11, 0x00


	//----- nvinfo : EIATTR_KPARAM_INFO
	.align		4
.L_77:
        /*0028*/ 	.byte	0x04, 0x17
        /*002a*/ 	.short	(.L_79 - .L_78)
.L_78:
        /*002c*/ 	.word	0x00000000
        /*0030*/ 	.short	0x0004
        /*0032*/ 	.short	0x001c
        /*0034*/ 	.byte	0x00, 0xf0, 0x11, 0x00


	//----- nvinfo : EIATTR_KPARAM_INFO
	.align		4
.L_79:
        /*0038*/ 	.byte	0x04, 0x17
        /*003a*/ 	.short	(.L_81 - .L_80)
.L_80:
        /*003c*/ 	.word	0x00000000
        /*0040*/ 	.short	0x0003
        /*0042*/ 	.short	0x0018
        /*0044*/ 	.byte	0x00, 0xf0, 0x11, 0x00


	//----- nvinfo : EIATTR_KPARAM_INFO
	.align		4
.L_81:
        /*0048*/ 	.byte	0x04, 0x17
        /*004a*/ 	.short	(.L_83 - .L_82)
.L_82:
        /*004c*/ 	.word	0x00000000
        /*0050*/ 	.short	0x0002
        /*0052*/ 	.short	0x0010
        /*0054*/ 	.byte	0x00, 0xf5, 0x21, 0x00


	//----- nvinfo : EIATTR_KPARAM_INFO
	.align		4
.L_83:
        /*0058*/ 	.byte	0x04, 0x17
        /*005a*/ 	.short	(.L_85 - .L_84)
.L_84:
        /*005c*/ 	.word	0x00000000
        /*0060*/ 	.short	0x0001
        /*0062*/ 	.short	0x0008
        /*0064*/ 	.byte	0x00, 0xf0, 0x11, 0x00


	//----- nvinfo : EIATTR_KPARAM_INFO
	.align		4
.L_85:
        /*0068*/ 	.byte	0x04, 0x17
        /*006a*/ 	.short	(.L_87 - .L_86)
.L_86:
        /*006c*/ 	.word	0x00000000
        /*0070*/ 	.short	0x0000
        /*0072*/ 	.short	0x0000
        /*0074*/ 	.byte	0x00, 0xf5, 0x21, 0x00


	//----- nvinfo : EIATTR_SPARSE_MMA_MASK
	.align		4
.L_87:
        /*0078*/ 	.byte	0x03, 0x50
        /*007a*/ 	.short	0x0000


	//----- nvinfo : EIATTR_MAXREG_COUNT
	.align		4
        /*007c*/ 	.byte	0x03, 0x1b
        /*007e*/ 	.short	0x00ff


	//----- nvinfo : EIATTR_MERCURY_ISA_VERSION
	.align		4
        /*0080*/ 	.byte	0x03, 0x5f
        /*0082*/ 	.short	0x0101


	//----- nvinfo : EIATTR_VRC_CTA_INIT_COUNT
	.align		4
        /*0084*/ 	.byte	0x02, 0x4a
	.zero		1
	.zero		1


	//----- nvinfo : EIATTR_EXIT_INSTR_OFFSETS
	.align		4
        /*0088*/ 	.byte	0x04, 0x1c
        /*008a*/ 	.short	(.L_89 - .L_88)


	//   ....[0]....
.L_88:
        /*008c*/ 	.word	0x00000070


	//   ....[1]....
        /*0090*/ 	.word	0x000004d0


	//   ....[2]....
        /*0094*/ 	.word	0x00000520


	//   ....[3]....
        /*0098*/ 	.word	0x00000540


	//----- nvinfo : EIATTR_CRS_STACK_SIZE
	.align		4
.L_89:
        /*009c*/ 	.byte	0x04, 0x1e
        /*009e*/ 	.short	(.L_91 - .L_90)
.L_90:
        /*00a0*/ 	.word	0x00000000


	//----- nvinfo : EIATTR_CBANK_PARAM_SIZE
	.align		4
.L_91:
        /*00a4*/ 	.byte	0x03, 0x19
        /*00a6*/ 	.short	0x0028


	//----- nvinfo : EIATTR_PARAM_CBANK
	.align		4
        /*00a8*/ 	.byte	0x04, 0x0a
        /*00aa*/ 	.short	(.L_93 - .L_92)
	.align		4
.L_92:
        /*00ac*/ 	.word	index@(.nv.constant0._Z13find_2_kernelPjjS_jijj)
        /*00b0*/ 	.short	0x0380
        /*00b2*/ 	.short	0x0028


	//----- nvinfo : EIATTR_SW_WAR
	.align		4
.L_93:
        /*00b4*/ 	.byte	0x04, 0x36
        /*00b6*/ 	.short	(.L_95 - .L_94)
.L_94:
        /*00b8*/ 	.word	0x00000008
.L_95:


//--------------------- .nv.info._Z26generate_lookup_key_kernelPjjji --------------------------
	.section	.nv.info._Z26generate_lookup_key_kernelPjjji,"",@"SHT_CUDA_INFO"
	.sectionflags	@""
	.align	4


	//----- nvinfo : EIATTR_CUDA_API_VERSION
	.align		4
        /*0000*/ 	.byte	0x04, 0x37
        /*0002*/ 	.short	(.L_97 - .L_96)
.L_96:
        /*0004*/ 	.word	0x00000082


	//----- nvinfo : EIATTR_KPARAM_INFO
	.align		4
.L_97:
        /*0008*/ 	.byte	0x04, 0x17
        /*000a*/ 	.short	(.L_99 - .L_98)
.L_98:
        /*000c*/ 	.word	0x00000000
        /*0010*/ 	.short	0x0003
        /*0012*/ 	.short	0x0010
        /*0014*/ 	.byte	0x00, 0xf0, 0x11, 0x00


	//----- nvinfo : EIATTR_KPARAM_INFO
	.align		4
.L_99:
        /*0018*/ 	.byte	0x04, 0x17
        /*001a*/ 	.short	(.L_101 - .L_100)
.L_100:
        /*001c*/ 	.word	0x00000000
        /*0020*/ 	.short	0x0002
        /*0022*/ 	.short	0x000c
        /*0024*/ 	.byte	0x00, 0xf0, 0x11, 0x00


	//----- nvinfo : EIATTR_KPARAM_INFO
	.align		4
.L_101:
        /*0028*/ 	.byte	0x04, 0x17
        /*002a*/ 	.short	(.L_103 - .L_102)
.L_102:
        /*002c*/ 	.word	0x00000000
        /*0030*/ 	.short	0x0001
        /*0032*/ 	.short	0x0008
        /*0034*/ 	.byte	0x00, 0xf0, 0x11, 0x00


	//----- nvinfo : EIATTR_KPARAM_INFO
	.align		4
.L_103:
        /*0038*/ 	.byte	0x04, 0x17
        /*003a*/ 	.short	(.L_105 - .L_104)
.L_104:
        /*003c*/ 	.word	0x00000000
        /*0040*/ 	.short	0x0000
        /*0042*/ 	.short	0x0000
        /*0044*/ 	.byte	0x00, 0xf5, 0x21, 0x00


	//----- nvinfo : EIATTR_SPARSE_MMA_MASK
	.align		4
.L_105:
        /*0048*/ 	.byte	0x03, 0x50
        /*004a*/ 	.short	0x0000


	//----- nvinfo : EIATTR_MAXREG_COUNT
	.align		4
        /*004c*/ 	.byte	0x03, 0x1b
        /*004e*/ 	.short	0x00ff


	//----- nvinfo : EIATTR_MERCURY_ISA_VERSION
	.align		4
        /*0050*/ 	.byte	0x03, 0x5f
        /*0052*/ 	.short	0x0101


	//----- nvinfo : EIATTR_VRC_CTA_INIT_COUNT
	.align		4
        /*0054*/ 	.byte	0x02, 0x4a
	.zero		1
	.zero		1


	//----- nvinfo : EIATTR_EXIT_INSTR_OFFSETS
	.align		4
        /*0058*/ 	.byte	0x04, 0x1c
        /*005a*/ 	.short	(.L_107 - .L_106)


	//   ....[0]....
.L_106:
        /*005c*/ 	.word	0x000000e0


	//   ....[1]....
        /*0060*/ 	.word	0x000027e0


	//----- nvinfo : EIATTR_CRS_STACK_SIZE
	.align		4
.L_107:
        /*0064*/ 	.byte	0x04, 0x1e
        /*0066*/ 	.short	(.L_109 - .L_108)
.L_108:
        /*0068*/ 	.word	0x00000000


	//----- nvinfo : EIATTR_CBANK_PARAM_SIZE
	.align		4
.L_109:
        /*006c*/ 	.byte	0x03, 0x19
        /*006e*/ 	.short	0x0014


	//----- nvinfo : EIATTR_PARAM_CBANK
	.align		4
        /*0070*/ 	.byte	0x04, 0x0a
        /*0072*/ 	.short	(.L_111 - .L_110)
	.align		4
.L_110:
        /*0074*/ 	.word	index@(.nv.constant0._Z26generate_lookup_key_kernelPjjji)
        /*0078*/ 	.short	0x0380
        /*007a*/ 	.short	0x0014


	//----- nvinfo : EIATTR_SW_WAR
	.align		4
.L_111:
        /*007c*/ 	.byte	0x04, 0x36
        /*007e*/ 	.short	(.L_113 - .L_112)
.L_112:
        /*0080*/ 	.word	0x00000008
.L_113:


//--------------------- .nv.info._Z19generate_key_kernelPjjj --------------------------
	.section	.nv.info._Z19generate_key_kernelPjjj,"",@"SHT_CUDA_INFO"
	.sectionflags	@""
	.align	4


	//----- nvinfo : EIATTR_CUDA_API_VERSION
	.align		4
        /*0000*/ 	.byte	0x04, 0x37
        /*0002*/ 	.short	(.L_115 - .L_114)
.L_114:
        /*0004*/ 	.word	0x00000082


	//----- nvinfo : EIATTR_KPARAM_INFO
	.align		4
.L_115:
        /*0008*/ 	.byte	0x04, 0x17
        /*000a*/ 	.short	(.L_117 - .L_116)
.L_116:
        /*000c*/ 	.word	0x00000000
        /*0010*/ 	.short	0x0002
        /*0012*/ 	.short	0x000c
        /*0014*/ 	.byte	0x00, 0xf0, 0x11, 0x00


	//----- nvinfo : EIATTR_KPARAM_INFO
	.align		4
.L_117:
        /*0018*/ 	.byte	0x04, 0x17
        /*001a*/ 	.short	(.L_119 - .L_118)
.L_118:
        /*001c*/ 	.word	0x00000000
        /*0020*/ 	.short	0x0001
        /*0022*/ 	.short	0x0008
        /*0024*/ 	.byte	0x00, 0xf0, 0x11, 0x00


	//----- nvinfo : EIATTR_KPARAM_INFO
	.align		4
.L_119:
        /*0028*/ 	.byte	0x04, 0x17
        /*002a*/ 	.short	(.L_121 - .L_120)
.L_120:
        /*002c*/ 	.word	0x00000000
        /*0030*/ 	.short	0x0000
        /*0032*/ 	.short	0x0000
        /*0034*/ 	.byte	0x00, 0xf5, 0x21, 0x00


	//----- nvinfo : EIATTR_SPARSE_MMA_MASK
	.align		4
.L_121:
        /*0038*/ 	.byte	0x03, 0x50
        /*003a*/ 	.short	0x0000


	//----- nvinfo : EIATTR_MAXREG_COUNT
	.align		4
        /*003c*/ 	.byte	0x03, 0x1b
        /*003e*/ 	.short	0x00ff


	//----- nvinfo : EIATTR_MERCURY_ISA_VERSION
	.align		4
        /*0040*/ 	.byte	0x03, 0x5f
        /*0042*/ 	.short	0x0101


	//----- nvinfo : EIATTR_VRC_CTA_INIT_COUNT
	.align		4
        /*0044*/ 	.byte	0x02, 0x4a
	.zero		1
	.zero		1


	//----- nvinfo : EIATTR_EXIT_INSTR_OFFSETS
	.align		4
        /*0048*/ 	.byte	0x04, 0x1c
        /*004a*/ 	.short	(.L_123 - .L_122)


	//   ....[0]....
.L_122:
        /*004c*/ 	.word	0x00000080


	//   ....[1]....
        /*0050*/ 	.word	0x00002780


	//----- nvinfo : EIATTR_CRS_STACK_SIZE
	.align		4
.L_123:
        /*0054*/ 	.byte	0x04, 0x1e
        /*0056*/ 	.short	(.L_125 - .L_124)
.L_124:
        /*0058*/ 	.word	0x00000000


	//----- nvinfo : EIATTR_CBANK_PARAM_SIZE
	.align		4
.L_125:
        /*005c*/ 	.byte	0x03, 0x19
        /*005e*/ 	.short	0x0010


	//----- nvinfo : EIATTR_PARAM_CBANK
	.align		4
        /*0060*/ 	.byte	0x04, 0x0a
        /*0062*/ 	.short	(.L_127 - .L_126)
	.align		4
.L_126:
        /*0064*/ 	.word	index@(.nv.constant0._Z19generate_key_kernelPjjj)
        /*0068*/ 	.short	0x0380
        /*006a*/ 	.short	0x0010


	//----- nvinfo : EIATTR_SW_WAR
	.align		4
.L_127:
        /*006c*/ 	.byte	0x04, 0x36
        /*006e*/ 	.short	(.L_129 - .L_128)
.L_128:
        /*0070*/ 	.word	0x00000008
.L_129:


//--------------------- .nv.info._Z15insert_3_kernelPjjS_jijjj --------------------------
	.section	.nv.info._Z15insert_3_kernelPjjS_jijjj,"",@"SHT_CUDA_INFO"
	.sectionflags	@""
	.align	4


	//----- nvinfo : EIATTR_CUDA_API_VERSION
	.align		4
        /*0000*/ 	.byte	0x04, 0x37
        /*0002*/ 	.short	(.L_131 - .L_130)
.L_130:
        /*0004*/ 	.word	0x00000082


	//----- nvinfo : EIATTR_KPARAM_INFO
	.align		4
.L_131:
        /*0008*/ 	.byte	0x04, 0x17
        /*000a*/ 	.short	(.L_133 - .L_132)
.L_132:
        /*000c*/ 	.word	0x00000000
        /*0010*/ 	.short	0x0007
        /*0012*/ 	.short	0x0028
        /*0014*/ 	.byte	0x00, 0xf0, 0x11, 0x00


	//----- nvinfo : EIATTR_KPARAM_INFO
	.align		4
.L_133:
        /*0018*/ 	.byte	0x04, 0x17
        /*001a*/ 	.short	(.L_135 - .L_134)
.L_134:
        /*001c*/ 	.word	0x00000000
        /*0020*/ 	.short	0x0006
        /*0022*/ 	.short	0x0024
        /*0024*/ 	.byte	0x00, 0xf0, 0x11, 0x00


	//----- nvinfo : EIATTR_KPARAM_INFO
	.align		4
.L_135:
        /*0028*/ 	.byte	0x04, 0x17
        /*002a*/ 	.short	(.L_137 - .L_136)
.L_136:
        /*002c*/ 	.word	0x00000000
        /*0030*/ 	.short	0x0005
        /*0032*/ 	.short	0x0020
        /*0034*/ 	.byte	0x00, 0xf0, 0x11, 0x00


	//----- nvinfo : EIATTR_KPARAM_INFO
	.align		4
.L_137:
        /*0038*/ 	.byte	0x04, 0x17
        /*003a*/ 	.short	(.L_139 - .L_138)
.L_138:
        /*003c*/ 	.word	0x00000000
        /*0040*/ 	.short	0x0004
        /*0042*/ 	.short	0x001c
        /*0044*/ 	.byte	0x00, 0xf0, 0x11, 0x00


	//----- nvinfo : EIATTR_KPARAM_INFO
	.align		4
.L_139:
        /*0048*/ 	.byte	0x04, 0x17
        /*004a*/ 	.short	(.L_141 - .L_140)
.L_140:
        /*004c*/ 	.word	0x00000000
        /*0050*/ 	.short	0x0003
        /*0052*/ 	.short	0x0018
        /*0054*/ 	.byte	0x00, 0xf0, 0x11, 0x00


	//----- nvinfo : EIATTR_KPARAM_INFO
	.align		4
.L_141:
        /*0058*/ 	.byte	0x04, 0x17
        /*005a*/ 	.short	(.L_143 - .L_142)
.L_142:
        /*005c*/ 	.word	0x00000000
        /*0060*/ 	.short	0x0002
        /*0062*/ 	.short	0x0010
        /*0064*/ 	.byte	0x00, 0xf5, 0x21, 0x00


	//----- nvinfo : EIATTR_KPARAM_INFO
	.align		4
.L_143:
        /*0068*/ 	.byte	0x04, 0x17
        /*006a*/ 	.short	(.L_145 - .L_144)
.L_144:
        /*006c*/ 	.word	0x00000000
        /*0070*/ 	.short	0x0001
        /*0072*/ 	.short	0x0008
        /*0074*/ 	.byte	0x00, 0xf0, 0x11, 0x00


	//----- nvinfo : EIATTR_KPARAM_INFO
	.align		4
.L_145:
        /*0078*/ 	.byte	0x04, 0x17
        /*007a*/ 	.short	(.L_147 - .L_146)
.L_146:
        /*007c*/ 	.word	0x00000000
        /*0080*/ 	.short	0x0000
        /*0082*/ 	.short	0x0000
        /*0084*/ 	.byte	0x00, 0xf5, 0x21, 0x00


	//----- nvinfo : EIATTR_SPARSE_MMA_MASK
	.align		4
.L_147:
        /*0088*/ 	.byte	0x03, 0x50
        /*008a*/ 	.short	0x0000


	//----- nvinfo : EIATTR_MAXREG_COUNT
	.align		4
        /*008c*/ 	.byte	0x03, 0x1b
        /*008e*/ 	.short	0x00ff


	//----- nvinfo : EIATTR_MERCURY_ISA_VERSION
	.align		4
        /*0090*/ 	.byte	0x03, 0x5f
        /*0092*/ 	.short	0x0101


	//----- nvinfo : EIATTR_VRC_CTA_INIT_COUNT
	.align		4
        /*0094*/ 	.byte	0x02, 0x4a
	.zero		1
	.zero		1


	//----- nvinfo : EIATTR_EXIT_INSTR_OFFSETS
	.align		4
        /*0098*/ 	.byte	0x04, 0x1c
        /*009a*/ 	.short	(.L_149 - .L_148)


	//   ....[0]....
.L_148:
        /*009c*/ 	.word	0x00000070


	//   ....[1]....
        /*00a0*/ 	.word	0x00000300


	//   ....[2]....
        /*00a4*/ 	.word	0x00000480


	//   ....[3]....
        /*00a8*/ 	.word	0x00000610


	//   ....[4]....
        /*00ac*/ 	.word	0x00000640


	//   ....[5]....
        /*00b0*/ 	.word	0x00000a80


	//   ....[6]....
        /*00b4*/ 	.word	0x00000ad0


	//   ....[7]....
        /*00b8*/ 	.word	0x00000b20


	//   ....[8]....
        /*00bc*/ 	.word	0x00000b90


	//   ....[9]....
        /*00c0*/ 	.word	0x00000be0


	//----- nvinfo : EIATTR_CBANK_PARAM_SIZE
	.align		4
.L_149:
        /*00c4*/ 	.byte	0x03, 0x19
        /*00c6*/ 	.short	0x002c


	//----- nvinfo : EIATTR_PARAM_CBANK
	.align		4
        /*00c8*/ 	.byte	0x04, 0x0a
        /*00ca*/ 	.short	(.L_151 - .L_150)
	.align		4
.L_150:
        /*00cc*/ 	.word	index@(.nv.constant0._Z15insert_3_kernelPjjS_jijjj)
        /*00d0*/ 	.short	0x0380
        /*00d2*/ 	.short	0x002c


	//----- nvinfo : EIATTR_SW_WAR
	.align		4
.L_151:
        /*00d4*/ 	.byte	0x04, 0x36
        /*00d6*/ 	.short	(.L_153 - .L_152)
.L_152:
        /*00d8*/ 	.word	0x00000008
.L_153:


//--------------------- .nv.info._Z15insert_2_kernelPjjS_jijj --------------------------
	.section	.nv.info._Z15insert_2_kernelPjjS_jijj,"",@"SHT_CUDA_INFO"
	.sectionflags	@""
	.align	4


	//----- nvinfo : EIATTR_CUDA_API_VERSION
	.align		4
        /*0000*/ 	.byte	0x04, 0x37
        /*0002*/ 	.short	(.L_155 - .L_154)
.L_154:
        /*0004*/ 	.word	0x00000082


	//----- nvinfo : EIATTR_KPARAM_INFO
	.align		4
.L_155:
        /*0008*/ 	.byte	0x04, 0x17
        /*000a*/ 	.short	(.L_157 - .L_156)
.L_156:
        /*000c*/ 	.word	0x00000000
        /*0010*/ 	.short	0x0006
        /*0012*/ 	.short	0x0024
        /*0014*/ 	.byte	0x00, 0xf0, 0x11, 0x00


	//----- nvinfo : EIATTR_KPARAM_INFO
	.align		4
.L_157:
        /*0018*/ 	.byte	0x04, 0x17
        /*001a*/ 	.short	(.L_159 - .L_158)
.L_158:
        /*001c*/ 	.word	0x00000000
        /*0020*/ 	.short	0x0005
        /*0022*/ 	.short	0x0020
        /*0024*/ 	.byte	0x00, 0xf0, 0x11, 0x00


	//----- nvinfo : EIATTR_KPARAM_INFO
	.align		4
.L_159:
        /*0028*/ 	.byte	0x04, 0x17
        /*002a*/ 	.short	(.L_161 - .L_160)
.L_160:
        /*002c*/ 	.word	0x00000000
        /*0030*/ 	.short	0x0004
        /*0032*/ 	.short	0x001c
        /*0034*/ 	.byte	0x00, 0xf0, 0x11, 0x00


	//----- nvinfo : EIATTR_KPARAM_INFO
	.align		4
.L_161:
        /*0038*/ 	.byte	0x04, 0x17
        /*003a*/ 	.short	(.L_163 - .L_162)
.L_162:
        /*003c*/ 	.word	0x00000000
        /*0040*/ 	.short	0x0003
        /*0042*/ 	.short	0x0018
        /*0044*/ 	.byte	0x00, 0xf0, 0x11, 0x00


	//----- nvinfo : EIATTR_KPARAM_INFO
	.align		4
.L_163:
        /*0048*/ 	.byte	0x04, 0x17
        /*004a*/ 	.short	(.L_165 - .L_164)
.L_164:
        /*004c*/ 	.word	0x00000000
        /*0050*/ 	.short	0x0002
        /*0052*/ 	.short	0x0010
        /*0054*/ 	.byte	0x00, 0xf5, 0x21, 0x00


	//----- nvinfo : EIATTR_KPARAM_INFO
	.align		4
.L_165:
        /*0058*/ 	.byte	0x04, 0x17
        /*005a*/ 	.short	(.L_167 - .L_166)
.L_166:
        /*005c*/ 	.word	0x00000000
        /*0060*/ 	.short	0x0001
        /*0062*/ 	.short	0x0008
        /*0064*/ 	.byte	0x00, 0xf0, 0x11, 0x00


	//----- nvinfo : EIATTR_KPARAM_INFO
	.align		4
.L_167:
        /*0068*/ 	.byte	0x04, 0x17
        /*006a*/ 	.short	(.L_169 - .L_168)
.L_168:
        /*006c*/ 	.word	0x00000000
        /*0070*/ 	.short	0x0000
        /*0072*/ 	.short	0x0000
        /*0074*/ 	.byte	0x00, 0xf5, 0x21, 0x00


	//----- nvinfo : EIATTR_SPARSE_MMA_MASK
	.align		4
.L_169:
        /*0078*/ 	.byte	0x03, 0x50
        /*007a*/ 	.short	0x0000


	//----- nvinfo : EIATTR_MAXREG_COUNT
	.align		4
        /*007c*/ 	.byte	0x03, 0x1b
        /*007e*/ 	.short	0x00ff


	//----- nvinfo : EIATTR_MERCURY_ISA_VERSION
	.align		4
        /*0080*/ 	.byte	0x03, 0x5f
        /*0082*/ 	.short	0x0101


	//----- nvinfo : EIATTR_VRC_CTA_INIT_COUNT
	.align		4
        /*0084*/ 	.byte	0x02, 0x4a
	.zero		1
	.zero		1


	//----- nvinfo : EIATTR_EXIT_INSTR_OFFSETS
	.align		4
        /*0088*/ 	.byte	0x04, 0x1c
        /*008a*/ 	.short	(.L_171 - .L_170)


	//   ....[0]....
.L_170:
        /*008c*/ 	.word	0x00000070


	//   ....[1]....
        /*0090*/ 	.word	0x000003c0


	//   ....[2]....
        /*0094*/ 	.word	0x00000480


	//   ....[3]....
        /*0098*/ 	.word	0x000004b0


	//   ....[4]....
        /*009c*/ 	.word	0x000007d0


	//   ....[5]....
        /*00a0*/ 	.word	0x00000820


	//   ....[6]....
        /*00a4*/ 	.word	0x00000880


	//   ....[7]....
        /*00a8*/ 	.word	0x000008c0


	//----- nvinfo : EIATTR_CBANK_PARAM_SIZE
	.align		4
.L_171:
        /*00ac*/ 	.byte	0x03, 0x19
        /*00ae*/ 	.short	0x0028


	//----- nvinfo : EIATTR_PARAM_CBANK
	.align		4
        /*00b0*/ 	.byte	0x04, 0x0a
        /*00b2*/ 	.short	(.L_173 - .L_172)
	.align		4
.L_172:
        /*00b4*/ 	.word	index@(.nv.constant0._Z15insert_2_kernelPjjS_jijj)
        /*00b8*/ 	.short	0x0380
        /*00ba*/ 	.short	0x0028


	//----- nvinfo : EIATTR_SW_WAR
	.align		4
.L_173:
        /*00bc*/ 	.byte	0x04, 0x36
        /*00be*/ 	.short	(.L_175 - .L_174)
.L_174:
        /*00c0*/ 	.word	0x00000008
.L_175:


//--------------------- .nv.callgraph             --------------------------
	.section	.nv.callgraph,"",@"SHT_CUDA_CALLGRAPH"
	.align	4
	.sectionentsize	8
	.align		4
        /*0000*/ 	.word	0x00000000
	.align		4
        /*0004*/ 	.word	0xffffffff
	.align		4
        /*0008*/ 	.word	0x00000000
	.align		4
        /*000c*/ 	.word	0xfffffffe
	.align		4
        /*0010*/ 	.word	0x00000000
	.align		4
        /*0014*/ 	.word	0xfffffffd
	.align		4
        /*0018*/ 	.word	0x00000000
	.align		4
        /*001c*/ 	.word	0xfffffffc


//--------------------- .nv.constant4             --------------------------
	.section	.nv.constant4,"a",@progbits
	.align	8
	.align		8
.nv.constant4:
        /*0000*/ 	.dword	precalc_xorwow_matrix
	.align		8
        /*0008*/ 	.dword	precalc_xorwow_offset_matrix
	.align		8
        /*0010*/ 	.dword	mrg32k3aM1
	.align		8
        /*0018*/ 	.dword	mrg32k3aM2
	.align		8
        /*0020*/ 	.dword	mrg32k3aM1SubSeq
	.align		8
        /*0028*/ 	.dword	mrg32k3aM2SubSeq
	.align		8
        /*0030*/ 	.dword	mrg32k3aM1Seq
	.align		8
        /*0038*/ 	.dword	mrg32k3aM2Seq
	.align		8
        /*0040*/ 	.dword	legal


//--------------------- .nv.constant3             --------------------------
	.section	.nv.constant3,"a",@progbits
	.align	8
.nv.constant3:
	.type		__cr_lgamma_table,@object
	.size		__cr_lgamma_table,(.L_8 - __cr_lgamma_table)
__cr_lgamma_table:
        /*0000*/ 	.byte	0x00, 0x00, 0x00, 0x00, 0x00, 0x00, 0x00, 0x00, 0x00, 0x00, 0x00, 0x00, 0x00, 0x00, 0x00, 0x00
        /*0010*/ 	.byte	0xef, 0x39, 0xfa, 0xfe, 0x42, 0x2e, 0xe6, 0x3f, 0x02, 0x20, 0x2a, 0xfa, 0x0b, 0xab, 0xfc, 0x3f
        /*0020*/ 	.byte	0xf9, 0x2c, 0x92, 0x7c, 0xa7, 0x6c, 0x09, 0x40, 0xc9, 0x79, 0x44, 0x3c, 0x64, 0x26, 0x13, 0x40
        /*0030*/ 	.byte	0xca, 0x01, 0xcf, 0x3a, 0x27, 0x51, 0x1a, 0x40, 0x30, 0xcc, 0x2d, 0xf3, 0xe1, 0x0c, 0x21, 0x40
        /*0040*/ 	.byte	0x0d, 0xb7, 0xfc, 0x82, 0x8e, 0x35, 0x25, 0x40
.L_8:


//--------------------- .text._Z13find_3_kernelPjjS_jijjj --------------------------
	.section	.text._Z13find_3_kernelPjjS_jijjj,"ax",@progbits
	.align	128
        .global         _Z13find_3_kernelPjjS_jijjj
        .type           _Z13find_3_kernelPjjS_jijjj,@function
        .size           _Z13find_3_kernelPjjS_jijjj,(.L_x_38 - _Z13find_3_kernelPjjS_jijjj)
        .other          _Z13find_3_kernelPjjS_jijjj,@"STO_CUDA_ENTRY STV_DEFAULT"
_Z13find_3_kernelPjjS_jijjj:
.text._Z13find_3_kernelPjjS_jijjj:
[----:B------:R-:W-:Y:S01]  /*0000*/  LDC R1, c[0x0][0x37c] ;  /* 0x0000df00ff017b82 */ /* 0x000fe20000000800 */
[----:B------:R-:W0:Y:S07]  /*0010*/  S2R R0, SR_TID.X ;  /* 0x0000000000007919 */ /* 0x000e2e0000002100 */
[----:B------:R-:W0:Y:S01]  /*0020*/  S2UR UR4, SR_CTAID.X ;  /* 0x00000000000479c3 */ /* 0x000e220000002500 */
[----:B------:R-:W1:Y:S07]  /*0030*/  LDCU UR5, c[0x0][0x398] ;  /* 0x00007300ff0577ac */ /* 0x000e6e0008000800 */
[----:B------:R-:W0:Y:S02]  /*0040*/  LDC R5, c[0x0][0x360] ;  /* 0x0000d800ff057b82 */ /* 0x000e240000000800 */
[----:B0-----:R-:W-:-:S05]  /*0050*/  IMAD R5, R5, UR4, R0 ;  /* 0x0000000405057c24 */ /* 0x001fca000f8e0200 */
[----:B-1----:R-:W-:-:S13]  /*0060*/  ISETP.GE.U32.AND P0, PT, R5, UR5, PT ;  /* 0x0000000505007c0c */ /* 0x002fda000bf06070 */
[----:B------:R-:W-:Y:S05]  /*0070*/  @P0 EXIT ;  /* 0x000000000000094d */ /* 0x000fea0003800000 */
[----:B------:R-:W0:Y:S01]  /*0080*/  LDC.64 R2, c[0x0][0x390] ;  /* 0x0000e400ff027b82 */ /* 0x000e220000000a00 */
[----:B------:R-:W1:Y:S01]  /*0090*/  LDCU.64 UR4, c[0x0][0x358] ;  /* 0x00006b00ff0477ac */ /* 0x000e620008000a00 */
[----:B------:R-:W2:Y:S06]  /*00a0*/  LDCU UR6, c[0x0][0x388] ;  /* 0x00007100ff0677ac */ /* 0x000eac0008000800 */
[----:B------:R-:W3:Y:S01]  /*00b0*/  LDC R13, c[0x0][0x3a8] ;  /* 0x0000ea00ff0d7b82 */ /* 0x000ee20000000800 */
[----:B0-----:R-:W-:-:S07]  /*00c0*/  IMAD.WIDE R2, R5, 0x4, R2 ;  /* 0x0000000405027825 */ /* 0x001fce00078e0202 */
[----:B------:R-:W0:Y:S01]  /*00d0*/  LDC.64 R4, c[0x0][0x3a0] ;  /* 0x0000e800ff047b82 */ /* 0x000e220000000a00 */
[----:B-1----:R-:W0:Y:S01]  /*00e0*/  LDG.E R0, desc[UR4][R2.64] ;  /* 0x0000000402007981 */ /* 0x002e22000c1e1900 */
[----:B--2---:R-:W1:Y:S08]  /*00f0*/  I2F.U32.RP R8, UR6 ;  /* 0x0000000600087d06 */ /* 0x004e700008209000 */
[----:B-1----:R-:W1:Y:S02]  /*0100*/  MUFU.RCP R8, R8 ;  /* 0x0000000800087308 */ /* 0x002e640000001000 */
[----:B-1----:R-:W-:-:S06]  /*0110*/  VIADD R6, R8, 0xffffffe ;  /* 0x0ffffffe08067836 */ /* 0x002fcc0000000000 */
[----:B------:R1:W2:Y:S02]  /*0120*/  F2I.FTZ.U32.TRUNC.NTZ R7, R6 ;  /* 0x0000000600077305 */ /* 0x0002a4000021f000 */
[----:B-1----:R-:W-:Y:S02]  /*0130*/  IMAD.MOV.U32 R6, RZ, RZ, RZ ;  /* 0x000000ffff067224 */ /* 0x002fe400078e00ff */
[----:B--2---:R-:W-:-:S04]  /*0140*/  IMAD.MOV R11, RZ, RZ, -R7 ;  /* 0x000000ffff0b7224 */ /* 0x004fc800078e0a07 */
[----:B------:R-:W-:Y:S02]  /*0150*/  IMAD R11, R11, UR6, RZ ;  /* 0x000000060b0b7c24 */ /* 0x000fe4000f8e02ff */
[----:B0-----:R-:W-:-:S04]  /*0160*/  IMAD R4, R0, -0x7a143589, R4 ;  /* 0x85ebca7700047824 */ /* 0x001fc800078e0204 */
[----:B------:R-:W-:-:S05]  /*0170*/  VIADD R4, R4, 0x27d4eb2f ;  /* 0x27d4eb2f04047836 */ /* 0x000fca0000000000 */
[----:B------:R-:W-:-:S05]  /*0180*/  SHF.L.W.U32.HI R4, R4, 0xd, R4 ;  /* 0x0000000d04047819 */ /* 0x000fca0000010e04 */
[----:B------:R-:W-:-:S05]  /*0190*/  IMAD R4, R4, -0x61c8864f, RZ ;  /* 0x9e3779b104047824 */ /* 0x000fca00078e02ff */
[----:B------:R-:W-:-:S04]  /*01a0*/  SHF.R.U32.HI R9, RZ, 0xf, R4 ;  /* 0x0000000fff097819 */ /* 0x000fc80000011604 */
[----:B------:R-:W-:-:S05]  /*01b0*/  LOP3.LUT R9, R9, R4, RZ, 0x3c, !PT ;  /* 0x0000000409097212 */ /* 0x000fca00078e3cff */
[----:B------:R-:W-:-:S05]  /*01c0*/  IMAD R9, R9, -0x7a143589, RZ ;  /* 0x85ebca7709097824 */ /* 0x000fca00078e02ff */
[----:B------:R-:W-:-:S04]  /*01d0*/  SHF.R.U32.HI R4, RZ, 0xd, R9 ;  /* 0x0000000dff047819 */ /* 0x000fc80000011609 */
[----:B------:R-:W-:-:S05]  /*01e0*/  LOP3.LUT R4, R4, R9, RZ, 0x3c, !PT ;  /* 0x0000000904047212 */ /* 0x000fca00078e3cff */
[----:B------:R-:W-:Y:S02]  /*01f0*/  IMAD R8, R4, -0x3d4d51c3, RZ ;  /* 0xc2b2ae3d04087824 */ /* 0x000fe400078e02ff */
[----:B------:R-:W-:-:S03]  /*0200*/  IMAD.HI.U32 R4, R7, R11, R6 ;  /* 0x0000000b07047227 */ /* 0x000fc600078e0006 */
[----:B------:R-:W-:-:S04]  /*0210*/  SHF.R.U32.HI R9, RZ, 0x10, R8 ;  /* 0x00000010ff097819 */ /* 0x000fc80000011608 */
[----:B------:R-:W-:Y:S02]  /*0220*/  LOP3.LUT R9, R9, R8, RZ, 0x3c, !PT ;  /* 0x0000000809097212 */ /* 0x000fe400078e3cff */
[----:B------:R-:W-:-:S03]  /*0230*/  LOP3.LUT R8, RZ, UR6, RZ, 0x33, !PT ;  /* 0x00000006ff087c12 */ /* 0x000fc6000f8e33ff */
[----:B------:R-:W-:-:S05]  /*0240*/  IMAD.HI.U32 R6, R4, R9, RZ ;  /* 0x0000000904067227 */ /* 0x000fca00078e00ff */
[----:B------:R-:W-:-:S05]  /*0250*/  IADD3 R6, PT, PT, -R6, RZ, RZ ;  /* 0x000000ff06067210 */ /* 0x000fca0007ffe1ff */
[----:B------:R-:W-:Y:S02]  /*0260*/  IMAD R9, R6, UR6, R9 ;  /* 0x0000000606097c24 */ /* 0x000fe4000f8e0209 */
[----:B------:R-:W0:Y:S03]  /*0270*/  LDC.64 R6, c[0x0][0x380] ;  /* 0x0000e000ff067b82 */ /* 0x000e260000000a00 */
[----:B------:R-:W-:-:S13]  /*0280*/  ISETP.GE.U32.AND P0, PT, R9, UR6, PT ;  /* 0x0000000609007c0c */ /* 0x000fda000bf06070 */
[----:B------:R-:W-:Y:S01]  /*0290*/  @P0 VIADD R9, R9, -UR6 ;  /* 0x8000000609090c36 */ /* 0x000fe20008000000 */
[----:B------:R-:W-:-:S04]  /*02a0*/  ISETP.NE.U32.AND P0, PT, RZ, UR6, PT ;  /* 0x00000006ff007c0c */ /* 0x000fc8000bf05070 */
[----:B------:R-:W-:-:S13]  /*02b0*/  ISETP.GE.U32.AND P1, PT, R9, UR6, PT ;  /* 0x0000000609007c0c */ /* 0x000fda000bf26070 */
[----:B------:R-:W-:-:S05]  /*02c0*/  @P1 VIADD R9, R9, -UR6 ;  /* 0x8000000609091c36 */ /* 0x000fca0008000000 */
[----:B------:R-:W-:-:S05]  /*02d0*/  SEL R9, R8, R9, !P0 ;  /* 0x0000000908097207 */ /* 0x000fca0004000000 */
[----:B0-----:R-:W-:-:S06]  /*02e0*/  IMAD.WIDE.U32 R10, R9, 0x4, R6 ;  /* 0x00000004090a7825 */ /* 0x001fcc00078e0006 */
[----:B------:R0:W2:Y:S01]  /*02f0*/  LDG.E R11, desc[UR4][R10.64] ;  /* 0x000000040a0b7981 */ /* 0x0000a2000c1e1900 */
[C---:B------:R-:W-:Y:S01]  /*0300*/  IMAD R5, R0.reuse, -0x7a143589, R5 ;  /* 0x85ebca7700057824 */ /* 0x040fe200078e0205 */
[----:B------:R-:W-:Y:S01]  /*0310*/  BSSY.RECONVERGENT B0, `(.L_x_0) ;  /* 0x0000039000007945 */ /* 0x000fe20003800200 */
[----:B---3--:R-:W-:Y:S02]  /*0320*/  IMAD R12, R0, -0x7a143589, R13 ;  /* 0x85ebca77000c7824 */ /* 0x008fe400078e020d */
[----:B------:R-:W-:-:S03]  /*0330*/  VIADD R5, R5, 0x27d4eb2f ;  /* 0x27d4eb2f05057836 */ /* 0x000fc60000000000 */
[----:B------:R-:W-:Y:S02]  /*0340*/  IADD3 R12, PT, PT, R12, 0x27d4eb2f, RZ ;  /* 0x27d4eb2f0c0c7810 */ /* 0x000fe40007ffe0ff */
[----:B------:R-:W-:Y:S02]  /*0350*/  SHF.L.W.U32.HI R5, R5, 0xd, R5 ;  /* 0x0000000d05057819 */ /* 0x000fe40000010e05 */
[----:B------:R-:W-:-:S03]  /*0360*/  SHF.L.W.U32.HI R12, R12, 0xd, R12 ;  /* 0x0000000d0c0c7819 */ /* 0x000fc60000010e0c */
[----:B------:R-:W-:Y:S02]  /*0370*/  IMAD R5, R5, -0x61c8864f, RZ ;  /* 0x9e3779b105057824 */ /* 0x000fe400078e02ff */
[----:B------:R-:W-:-:S03]  /*0380*/  IMAD R13, R12, -0x61c8864f, RZ ;  /* 0x9e3779b10c0d7824 */ /* 0x000fc600078e02ff */
[----:B------:R-:W-:Y:S02]  /*0390*/  SHF.R.U32.HI R12, RZ, 0xf, R5 ;  /* 0x0000000fff0c7819 */ /* 0x000fe40000011605 */
[----:B0-----:R-:W-:Y:S02]  /*03a0*/  SHF.R.U32.HI R10, RZ, 0xf, R13 ;  /* 0x0000000fff0a7819 */ /* 0x001fe4000001160d */
[----:B------:R-:W-:Y:S02]  /*03b0*/  LOP3.LUT R12, R12, R5, RZ, 0x3c, !PT ;  /* 0x000000050c0c7212 */ /* 0x000fe400078e3cff */
[----:B------:R-:W-:-:S03]  /*03c0*/  LOP3.LUT R10, R10, R13, RZ, 0x3c, !PT ;  /* 0x0000000d0a0a7212 */ /* 0x000fc600078e3cff */
[----:B------:R-:W-:Y:S02]  /*03d0*/  IMAD R12, R12, -0x7a143589, RZ ;  /* 0x85ebca770c0c7824 */ /* 0x000fe400078e02ff */
[----:B------:R-:W-:-:S03]  /*03e0*/  IMAD R10, R10, -0x7a143589, RZ ;  /* 0x85ebca770a0a7824 */ /* 0x000fc600078e02ff */
[----:B------:R-:W-:Y:S02]  /*03f0*/  SHF.R.U32.HI R5, RZ, 0xd, R12 ;  /* 0x0000000dff057819 */ /* 0x000fe4000001160c */
[----:B------:R-:W-:Y:S02]  /*0400*/  SHF.R.U32.HI R13, RZ, 0xd, R10 ;  /* 0x0000000dff0d7819 */ /* 0x000fe4000001160a */
        /* <DEDUP_REMOVED lines=8> */
[----:B------:R-:W-:-:S04]  /*0490*/  IMAD.HI.U32 R10, R4, R5, RZ ;  /* 0x00000005040a7227 */ /* 0x000fc800078e00ff */
[----:B------:R-:W-:Y:S02]  /*04a0*/  IMAD.MOV R10, RZ, RZ, -R10 ;  /* 0x000000ffff0a7224 */ /* 0x000fe400078e0a0a */
[----:B------:R-:W-:-:S04]  /*04b0*/  IMAD.HI.U32 R4, R4, R13, RZ ;  /* 0x0000000d04047227 */ /* 0x000fc800078e00ff */
[----:B------:R-:W-:Y:S02]  /*04c0*/  IMAD R5, R10, UR6, R5 ;  /* 0x000000060a057c24 */ /* 0x000fe4000f8e0205 */
[----:B------:R-:W-:-:S03]  /*04d0*/  IMAD.MOV R4, RZ, RZ, -R4 ;  /* 0x000000ffff047224 */ /* 0x000fc600078e0a04 */
[----:B------:R-:W-:Y:S01]  /*04e0*/  ISETP.GE.U32.AND P1, PT, R5, UR6, PT ;  /* 0x0000000605007c0c */ /* 0x000fe2000bf26070 */
[----:B------:R-:W-:-:S05]  /*04f0*/  IMAD R15, R4, UR6, R13 ;  /* 0x00000006040f7c24 */ /* 0x000fca000f8e020d */
[----:B------:R-:W-:-:S07]  /*0500*/  ISETP.GE.U32.AND P2, PT, R15, UR6, PT ;  /* 0x000000060f007c0c */ /* 0x000fce000bf46070 */
[----:B------:R-:W-:-:S05]  /*0510*/  @P1 VIADD R5, R5, -UR6 ;  /* 0x8000000605051c36 */ /* 0x000fca0008000000 */
[----:B------:R-:W-:Y:S02]  /*0520*/  ISETP.GE.U32.AND P1, PT, R5, UR6, PT ;  /* 0x0000000605007c0c */ /* 0x000fe4000bf26070 */
[----:B------:R-:W-:-:S04]  /*0530*/  @P2 IADD3 R15, PT, PT, R15, -UR6, RZ ;  /* 0x800000060f0f2c10 */ /* 0x000fc8000fffe0ff */
[----:B------:R-:W-:-:S07]  /*0540*/  ISETP.GE.U32.AND P2, PT, R15, UR6, PT ;  /* 0x000000060f007c0c */ /* 0x000fce000bf46070 */
[----:B------:R-:W-:-:S05]  /*0550*/  @P1 VIADD R5, R5, -UR6 ;  /* 0x8000000605051c36 */ /* 0x000fca0008000000 */
[----:B------:R-:W-:Y:S01]  /*0560*/  SEL R13, R8, R5, !P0 ;  /* 0x00000005080d7207 */ /* 0x000fe20004000000 */
[----:B------:R-:W-:-:S04]  /*0570*/  @P2 VIADD R15, R15, -UR6 ;  /* 0x800000060f0f2c36 */ /* 0x000fc80008000000 */
[----:B------:R-:W-:Y:S01]  /*0580*/  IMAD.WIDE.U32 R4, R13, 0x4, R6 ;  /* 0x000000040d047825 */ /* 0x000fe200078e0006 */
[----:B------:R-:W-:-:S05]  /*0590*/  SEL R15, R8, R15, !P0 ;  /* 0x0000000f080f7207 */ /* 0x000fca0004000000 */
[----:B------:R-:W-:Y:S01]  /*05a0*/  IMAD.WIDE.U32 R6, R15, 0x4, R6 ;  /* 0x000000040f067825 */ /* 0x000fe200078e0006 */
[----:B--2---:R-:W-:-:S13]  /*05b0*/  ISETP.NE.AND P1, PT, R11, R0, PT ;  /* 0x000000000b00720c */ /* 0x004fda0003f25270 */
[----:B------:R-:W-:Y:S05]  /*05c0*/  @!P1 BRA `(.L_x_1) ;  /* 0x00000000002c9947 */ /* 0x000fea0003800000 */
[----:B------:R-:W2:Y:S01]  /*05d0*/  LDG.E R5, desc[UR4][R4.64] ;  /* 0x0000000404057981 */ /* 0x000ea2000c1e1900 */
[----:B------:R-:W-:Y:S01]  /*05e0*/  IMAD.MOV.U32 R11, RZ, RZ, R0 ;  /* 0x000000ffff0b7224 */ /* 0x000fe200078e0000 */
[----:B--2---:R-:W-:-:S13]  /*05f0*/  ISETP.NE.AND P0, PT, R5, R0, PT ;  /* 0x000000000500720c */ /* 0x004fda0003f05270 */
[----:B------:R-:W-:Y:S05]  /*0600*/  @!P0 BRA `(.L_x_2) ;  /* 0x0000000000248947 */ /* 0x000fea0003800000 */
[----:B------:R-:W2:Y:S01]  /*0610*/  LDG.E R9, desc[UR4][R6.64] ;  /* 0x0000000406097981 */ /* 0x000ea2000c1e1900 */
[----:B------:R-:W-:Y:S02]  /*0620*/  MOV R11, R5 ;  /* 0x00000005000b7202 */ /* 0x000fe40000000f00 */
[----:B--2---:R-:W-:-:S13]  /*0630*/  ISETP.NE.AND P0, PT, R9, R0, PT ;  /* 0x000000000900720c */ /* 0x004fda0003f05270 */
[----:B------:R-:W-:Y:S05]  /*0640*/  @!P0 BRA `(.L_x_2) ;  /* 0x0000000000148947 */ /* 0x000fea0003800000 */
[----:B------:R-:W-:-:S05]  /*0650*/  IMAD.MOV.U32 R5, RZ, RZ, -0x1 ;  /* 0xffffffffff057424 */ /* 0x000fca00078e00ff */
[----:B------:R-:W-:Y:S01]  /*0660*/  STG.E desc[UR4][R2.64], R5 ;  /* 0x0000000502007986 */ /* 0x000fe2000c101904 */
[----:B------:R-:W-:Y:S05]  /*0670*/  EXIT ;  /* 0x000000000000794d */ /* 0x000fea0003800000 */
.L_x_1:
[----:B------:R0:W-:Y:S04]  /*0680*/  STG.E desc[UR4][R2.64], R9 ;  /* 0x0000000902007986 */ /* 0x0001e8000c101904 */
[----:B------:R0:W5:Y:S02]  /*0690*/  LDG.E R11, desc[UR4][R4.64] ;  /* 0x00000004040b7981 */ /* 0x000164000c1e1900 */
.L_x_2:
[----:B------:R-:W-:Y:S05]  /*06a0*/  BSYNC.RECONVERGENT B0 ;  /* 0x0000000000007941 */ /* 0x000fea0003800200 */
.L_x_0:
[----:B-----5:R-:W-:-:S13]  /*06b0*/  ISETP.NE.AND P0, PT, R11, R0, PT ;  /* 0x000000000b00720c */ /* 0x020fda0003f05270 */
[----:B------:R1:W-:Y:S04]  /*06c0*/  @!P0 STG.E desc[UR4][R2.64], R13 ;  /* 0x0000000d02008986 */ /* 0x0003e8000c101904 */
[----:B------:R-:W2:Y:S02]  /*06d0*/  LDG.E R7, desc[UR4][R6.64] ;  /* 0x0000000406077981 */ /* 0x000ea4000c1e1900 */
[----:B--2---:R-:W-:-:S13]  /*06e0*/  ISETP.NE.AND P0, PT, R7, R0, PT ;  /* 0x000000000700720c */ /* 0x004fda0003f05270 */
[----:B-1----:R-:W-:Y:S05]  /*06f0*/  @P0 EXIT ;  /* 0x000000000000094d */ /* 0x002fea0003800000 */
[----:B------:R-:W-:Y:S01]  /*0700*/  STG.E desc[UR4][R2.64], R15 ;  /* 0x0000000f02007986 */ /* 0x000fe2000c101904 */
[----:B------:R-:W-:Y:S05]  /*0710*/  EXIT ;  /* 0x000000000000794d */ /* 0x000fea0003800000 */
.L_x_3:
[----:B------:R-:W-:-:S00]  /*0720*/  BRA `(.L_x_3) ;  /* 0xfffffffc00fc7947 */ /* 0x000fc0000383ffff */
[----:B------:R-:W-:-:S00]  /*0730*/  NOP ;  /* 0x0000000000007918 */ /* 0x000fc00000000000 */
        /* <DEDUP_REMOVED lines=12> */
.L_x_38:


//--------------------- .text._Z13find_2_kernelPjjS_jijj --------------------------
	.section	.text._Z13find_2_kernelPjjS_jijj,"ax",@progbits
	.align	128
        .global         _Z13find_2_kernelPjjS_jijj
        .type           _Z13find_2_kernelPjjS_jijj,@function
        .size           _Z13find_2_kernelPjjS_jijj,(.L_x_39 - _Z13find_2_kernelPjjS_jijj)
        .other          _Z13find_2_kernelPjjS_jijj,@"STO_CUDA_ENTRY STV_DEFAULT"
_Z13find_2_kernelPjjS_jijj:
.text._Z13find_2_kernelPjjS_jijj:
        /* <DEDUP_REMOVED lines=10> */
[----:B------:R-:W2:Y:S01]  /*00a0*/  LDCU UR6, c[0x0][0x388] ;  /* 0x00007100ff0677ac */ /* 0x000ea20008000800 */
[----:B0-----:R-:W-:-:S05]  /*00b0*/  IMAD.WIDE R2, R5, 0x4, R2 ;  /* 0x0000000405027825 */ /* 0x001fca00078e0202 */
[----:B------:R-:W0:Y:S01]  /*00c0*/  LDC.64 R4, c[0x0][0x3a0] ;  /* 0x0000e800ff047b82 */ /* 0x000e220000000a00 */
[----:B-1----:R-:W0:Y:S01]  /*00d0*/  LDG.E R0, desc[UR4][R2.64] ;  /* 0x0000000402007981 */ /* 0x002e22000c1e1900 */
[----:B--2---:R-:W1:Y:S08]  /*00e0*/  I2F.U32.RP R8, UR6 ;  /* 0x0000000600087d06 */ /* 0x004e700008209000 */
[----:B-1----:R-:W1:Y:S02]  /*00f0*/  MUFU.RCP R8, R8 ;  /* 0x0000000800087308 */ /* 0x002e640000001000 */
[----:B-1----:R-:W-:-:S06]  /*0100*/  VIADD R6, R8, 0xffffffe ;  /* 0x0ffffffe08067836 */ /* 0x002fcc0000000000 */
[----:B------:R1:W2:Y:S02]  /*0110*/  F2I.FTZ.U32.TRUNC.NTZ R7, R6 ;  /* 0x0000000600077305 */ /* 0x0002a4000021f000 */
[----:B-1----:R-:W-:Y:S02]  /*0120*/  HFMA2 R6, -RZ, RZ, 0, 0 ;  /* 0x00000000ff067431 */ /* 0x002fe400000001ff */
        /* <DEDUP_REMOVED lines=16> */
[----:B------:R-:W-:-:S04]  /*0230*/  IMAD.HI.U32 R6, R4, R9, RZ ;  /* 0x0000000904067227 */ /* 0x000fc800078e00ff */
[----:B------:R-:W-:-:S04]  /*0240*/  IMAD.MOV R6, RZ, RZ, -R6 ;  /* 0x000000ffff067224 */ /* 0x000fc800078e0a06 */
[----:B------:R-:W-:Y:S02]  /*0250*/  IMAD R9, R6, UR6, R9 ;  /* 0x0000000606097c24 */ /* 0x000fe4000f8e0209 */
[----:B------:R-:W0:Y:S03]  /*0260*/  LDC.64 R6, c[0x0][0x380] ;  /* 0x0000e000ff067b82 */ /* 0x000e260000000a00 */
[----:B------:R-:W-:-:S13]  /*0270*/  ISETP.GE.U32.AND P0, PT, R9, UR6, PT ;  /* 0x0000000609007c0c */ /* 0x000fda000bf06070 */
[----:B------:R-:W-:Y:S01]  /*0280*/  @P0 VIADD R9, R9, -UR6 ;  /* 0x8000000609090c36 */ /* 0x000fe20008000000 */
[----:B------:R-:W-:-:S04]  /*0290*/  ISETP.NE.U32.AND P0, PT, RZ, UR6, PT ;  /* 0x00000006ff007c0c */ /* 0x000fc8000bf05070 */
[----:B------:R-:W-:-:S13]  /*02a0*/  ISETP.GE.U32.AND P1, PT, R9, UR6, PT ;  /* 0x0000000609007c0c */ /* 0x000fda000bf26070 */
[----:B------:R-:W-:-:S04]  /*02b0*/  @P1 IADD3 R9, PT, PT, R9, -UR6, RZ ;  /* 0x8000000609091c10 */ /* 0x000fc8000fffe0ff */
[----:B------:R-:W-:-:S05]  /*02c0*/  SEL R9, R8, R9, !P0 ;  /* 0x0000000908097207 */ /* 0x000fca0004000000 */
[----:B0-----:R-:W-:-:S06]  /*02d0*/  IMAD.WIDE.U32 R10, R9, 0x4, R6 ;  /* 0x00000004090a7825 */ /* 0x001fcc00078e0006 */
[----:B------:R0:W2:Y:S01]  /*02e0*/  LDG.E R11, desc[UR4][R10.64] ;  /* 0x000000040a0b7981 */ /* 0x0000a2000c1e1900 */
[----:B------:R-:W-:Y:S01]  /*02f0*/  IMAD R5, R0, -0x7a143589, R5 ;  /* 0x85ebca7700057824 */ /* 0x000fe200078e0205 */
[----:B------:R-:W-:Y:S03]  /*0300*/  BSSY.RECONVERGENT B0, `(.L_x_4) ;  /* 0x0000020000007945 */ /* 0x000fe60003800200 */
        /* <DEDUP_REMOVED lines=8> */
[----:B------:R-:W-:-:S05]  /*0390*/  IMAD R5, R5, -0x3d4d51c3, RZ ;  /* 0xc2b2ae3d05057824 */ /* 0x000fca00078e02ff */
[----:B0-----:R-:W-:-:S04]  /*03a0*/  SHF.R.U32.HI R10, RZ, 0x10, R5 ;  /* 0x00000010ff0a7819 */ /* 0x001fc80000011605 */
[----:B------:R-:W-:-:S05]  /*03b0*/  LOP3.LUT R5, R10, R5, RZ, 0x3c, !PT ;  /* 0x000000050a057212 */ /* 0x000fca00078e3cff */
[----:B------:R-:W-:-:S04]  /*03c0*/  IMAD.HI.U32 R4, R4, R5, RZ ;  /* 0x0000000504047227 */ /* 0x000fc800078e00ff */
[----:B------:R-:W-:-:S04]  /*03d0*/  IMAD.MOV R4, RZ, RZ, -R4 ;  /* 0x000000ffff047224 */ /* 0x000fc800078e0a04 */
[----:B------:R-:W-:-:S05]  /*03e0*/  IMAD R5, R4, UR6, R5 ;  /* 0x0000000604057c24 */ /* 0x000fca000f8e0205 */
[----:B------:R-:W-:-:S13]  /*03f0*/  ISETP.GE.U32.AND P1, PT, R5, UR6, PT ;  /* 0x0000000605007c0c */ /* 0x000fda000bf26070 */
[----:B------:R-:W-:-:S04]  /*0400*/  @P1 IADD3 R5, PT, PT, R5, -UR6, RZ ;  /* 0x8000000605051c10 */ /* 0x000fc8000fffe0ff */
[----:B------:R-:W-:-:S13]  /*0410*/  ISETP.GE.U32.AND P1, PT, R5, UR6, PT ;  /* 0x0000000605007c0c */ /* 0x000fda000bf26070 */
[----:B------:R-:W-:-:S05]  /*0420*/  @P1 VIADD R5, R5, -UR6 ;  /* 0x8000000605051c36 */ /* 0x000fca0008000000 */
        /* <DEDUP_REMOVED lines=8> */
[----:B------:R-:W-:-:S05]  /*04b0*/  MOV R5, 0xffffffff ;  /* 0xffffffff00057802 */ /* 0x000fca0000000f00 */
[----:B------:R-:W-:Y:S01]  /*04c0*/  STG.E desc[UR4][R2.64], R5 ;  /* 0x0000000502007986 */ /* 0x000fe2000c101904 */
[----:B------:R-:W-:Y:S05]  /*04d0*/  EXIT ;  /* 0x000000000000794d */ /* 0x000fea0003800000 */
.L_x_5:
[----:B------:R0:W-:Y:S04]  /*04e0*/  STG.E desc[UR4][R2.64], R9 ;  /* 0x0000000902007986 */ /* 0x0001e8000c101904 */
[----:B------:R0:W5:Y:S02]  /*04f0*/  LDG.E R11, desc[UR4][R6.64] ;  /* 0x00000004060b7981 */ /* 0x000164000c1e1900 */
.L_x_6:
[----:B------:R-:W-:Y:S05]  /*0500*/  BSYNC.RECONVERGENT B0 ;  /* 0x0000000000007941 */ /* 0x000fea0003800200 */
.L_x_4:
[----:B-----5:R-:W-:-:S13]  /*0510*/  ISETP.NE.AND P0, PT, R11, R0, PT ;  /* 0x000000000b00720c */ /* 0x020fda0003f05270 */
[----:B------:R-:W-:Y:S05]  /*0520*/  @P0 EXIT ;  /* 0x000000000000094d */ /* 0x000fea0003800000 */
[----:B------:R-:W-:Y:S01]  /*0530*/  STG.E desc[UR4][R2.64], R5 ;  /* 0x0000000502007986 */ /* 0x000fe2000c101904 */
[----:B------:R-:W-:Y:S05]  /*0540*/  EXIT ;  /* 0x000000000000794d */ /* 0x000fea0003800000 */
.L_x_7:
        /* <DEDUP_REMOVED lines=11> */
.L_x_39:


//--------------------- .text._Z26generate_lookup_key_kernelPjjji --------------------------
	.section	.text._Z26generate_lookup_key_kernelPjjji,"ax",@progbits
	.align	128
        .global         _Z26generate_lookup_key_kernelPjjji
        .type           _Z26generate_lookup_key_kernelPjjji,@function
        .size           _Z26generate_lookup_key_kernelPjjji,(.L_x_40 - _Z26generate_lookup_key_kernelPjjji)
        .other          _Z26generate_lookup_key_kernelPjjji,@"STO_CUDA_ENTRY STV_DEFAULT"
_Z26generate_lookup_key_kernelPjjji:
.text._Z26generate_lookup_key_kernelPjjji:
[----:B------:R-:W0:Y:S01]  /*0000*/  LDC R1, c[0x0][0x37c] ;  /* 0x0000df00ff017b82 */ /* 0x000e220000000800 */
[----:B------:R-:W1:Y:S07]  /*0010*/  S2R R3, SR_TID.X ;  /* 0x0000000000037919 */ /* 0x000e6e0000002100 */
[----:B------:R-:W1:Y:S01]  /*0020*/  S2UR UR4, SR_CTAID.X ;  /* 0x00000000000479c3 */ /* 0x000e620000002500 */
[----:B------:R-:W2:Y:S01]  /*0030*/  LDCU UR5, c[0x0][0x388] ;  /* 0x00007100ff0577ac */ /* 0x000ea20008000800 */
[----:B0-----:R-:W-:-:S06]  /*0040*/  VIADD R1, R1, 0xffffffd0 ;  /* 0xffffffd001017836 */ /* 0x001fcc0000000000 */
[----:B------:R-:W1:Y:S02]  /*0050*/  LDC R10, c[0x0][0x360] ;  /* 0x0000d800ff0a7b82 */ /* 0x000e640000000800 */
[----:B-1----:R-:W-:Y:S01]  /*0060*/  IMAD R10, R10, UR4, R3 ;  /* 0x000000040a0a7c24 */ /* 0x002fe2000f8e0203 */
[----:B------:R-:W0:Y:S03]  /*0070*/  LDCU UR4, c[0x0][0x390] ;  /* 0x00007200ff0477ac */ /* 0x000e260008000800 */
[----:B------:R-:W-:-:S05]  /*0080*/  IMAD.HI R0, R10, 0x66666667, RZ ;  /* 0x666666670a007827 */ /* 0x000fca00078e02ff */
[----:B------:R-:W-:-:S04]  /*0090*/  SHF.R.U32.HI R3, RZ, 0x1f, R0 ;  /* 0x0000001fff037819 */ /* 0x000fc80000011600 */
[----:B------:R-:W-:-:S05]  /*00a0*/  LEA.HI.SX32 R3, R0, R3, 0x1e ;  /* 0x0000000300037211 */ /* 0x000fca00078ff2ff */
[----:B------:R-:W-:-:S05]  /*00b0*/  IMAD R3, R3, -0xa, R10 ;  /* 0xfffffff603037824 */ /* 0x000fca00078e020a */
[----:B0-----:R-:W-:-:S04]  /*00c0*/  ISETP.GE.AND P0, PT, R3, UR4, PT ;  /* 0x0000000403007c0c */ /* 0x001fc8000bf06270 */
[----:B--2---:R-:W-:-:S13]  /*00d0*/  ISETP.GE.U32.OR P0, PT, R10, UR5, !P0 ;  /* 0x000000050a007c0c */ /* 0x004fda000c706470 */
[----:B------:R-:W-:Y:S05]  /*00e0*/  @P0 EXIT ;  /* 0x000000000000094d */ /* 0x000fea0003800000 */
[----:B------:R-:W0:Y:S01]  /*00f0*/  LDC R0, c[0x0][0x38c] ;  /* 0x0000e300ff007b82 */ /* 0x000e220000000800 */
[----:B------:R-:W-:Y:S01]  /*0100*/  IMAD.MOV.U32 R7, RZ, RZ, -0x75bd8fc ;  /* 0xf8a42704ff077424 */ /* 0x000fe200078e00ff */
[----:B------:R-:W-:Y:S01]  /*0110*/  ISETP.NE.AND P0, PT, R10, RZ, PT ;  /* 0x000000ff0a00720c */ /* 0x000fe20003f05270 */
[----:B------:R-:W-:Y:S01]  /*0120*/  IMAD.MOV.U32 R4, RZ, RZ, -0x23270784 ;  /* 0xdcd8f87cff047424 */ /* 0x000fe200078e00ff */
[----:B------:R-:W1:Y:S01]  /*0130*/  LDCU.64 UR6, c[0x0][0x358] ;  /* 0x00006b00ff0677ac */ /* 0x000e620008000a00 */
[----:B------:R-:W-:Y:S01]  /*0140*/  BSSY.RECONVERGENT B0, `(.L_x_8) ;  /* 0x000025a000007945 */ /* 0x000fe20003800200 */
[----:B0-----:R-:W-:-:S05]  /*0150*/  LOP3.LUT R0, R0, 0xaad26b49, RZ, 0x3c, !PT ;  /* 0xaad26b4900007812 */ /* 0x001fca00078e3cff */
[----:B------:R-:W-:-:S04]  /*0160*/  IMAD R0, R0, 0x4182bed5, RZ ;  /* 0x4182bed500007824 */ /* 0x000fc800078e02ff */
[C---:B------:R-:W-:Y:S01]  /*0170*/  VIADD R5, R0.reuse, 0x583f19 ;  /* 0x00583f1900057836 */ /* 0x040fe20000000000 */
[C---:B------:R-:W-:Y:S01]  /*0180*/  LOP3.LUT R6, R0.reuse, 0x159a55e5, RZ, 0x3c, !PT ;  /* 0x159a55e500067812 */ /* 0x040fe200078e3cff */
[C---:B------:R-:W-:Y:S02]  /*0190*/  VIADD R2, R0.reuse, 0xd9f6dc18 ;  /* 0xd9f6dc1800027836 */ /* 0x040fe40000000000 */
[----:B------:R-:W-:Y:S01]  /*01a0*/  VIADD R3, R0, 0x75bcd15 ;  /* 0x075bcd1500037836 */ /* 0x000fe20000000000 */
[----:B------:R0:W-:Y:S01]  /*01b0*/  STL.64 [R1+0x10], R4 ;  /* 0x0000100401007387 */ /* 0x0001e20000100a00 */
[----:B------:R-:W-:-:S03]  /*01c0*/  SHF.R.S32.HI R0, RZ, 0x1f, R10 ;  /* 0x0000001fff007819 */ /* 0x000fc6000001140a */
[----:B------:R0:W-:Y:S04]  /*01d0*/  STL.64 [R1+0x8], R6 ;  /* 0x0000080601007387 */ /* 0x0001e80000100a00 */
[----:B------:R0:W-:Y:S01]  /*01e0*/  STL.64 [R1], R2 ;  /* 0x0000000201007387 */ /* 0x0001e20000100a00 */
[----:B-1----:R-:W-:Y:S05]  /*01f0*/  @!P0 BRA `(.L_x_9) ;  /* 0x0000002400388947 */ /* 0x002fea0003800000 */
[----:B------:R-:W-:Y:S02]  /*0200*/  IMAD.MOV.U32 R13, RZ, RZ, R0 ;  /* 0x000000ffff0d7224 */ /* 0x000fe400078e0000 */
[----:B------:R-:W-:Y:S02]  /*0210*/  IMAD.MOV.U32 R11, RZ, RZ, RZ ;  /* 0x000000ffff0b7224 */ /* 0x000fe400078e00ff */
[----:B0-----:R-:W-:-:S07]  /*0220*/  IMAD.MOV.U32 R2, RZ, RZ, R10 ;  /* 0x000000ffff027224 */ /* 0x001fce00078e000a */
.L_x_18:
[----:B------:R-:W-:Y:S01]  /*0230*/  LOP3.LUT R0, R2, 0x3, RZ, 0xc0, !PT ;  /* 0x0000000302007812 */ /* 0x000fe200078ec0ff */
[----:B------:R-:W-:Y:S03]  /*0240*/  BSSY.RECONVERGENT B1, `(.L_x_10) ;  /* 0x0000243000017945 */ /* 0x000fe60003800200 */
[----:B------:R-:W-:-:S04]  /*0250*/  ISETP.NE.U32.AND P0, PT, R0, RZ, PT ;  /* 0x000000ff0000720c */ /* 0x000fc80003f05070 */
[----:B------:R-:W-:-:S13]  /*0260*/  ISETP.NE.AND.EX P0, PT, RZ, RZ, PT, P0 ;  /* 0x000000ffff00720c */ /* 0x000fda0003f05300 */
[----:B0-----:R-:W-:Y:S05]  /*0270*/  @!P0 BRA `(.L_x_11) ;  /* 0x0000002000fc8947 */ /* 0x001fea0003800000 */
[----:B------:R-:W0:Y:S01]  /*0280*/  LDC.64 R8, c[0x4][RZ] ;  /* 0x01000000ff087b82 */ /* 0x000e220000000a00 */
[----:B------:R-:W-:Y:S01]  /*0290*/  IMAD.MOV.U32 R0, RZ, RZ, RZ ;  /* 0x000000ffff007224 */ /* 0x000fe200078e00ff */
[----:B------:R-:W-:Y:S02]  /*02a0*/  CS2R R4, SRZ ;  /* 0x0000000000047805 */ /* 0x000fe4000001ff00 */
[----:B------:R-:W-:Y:S01]  /*02b0*/  CS2R R6, SRZ ;  /* 0x0000000000067805 */ /* 0x000fe2000001ff00 */
[----:B------:R-:W-:Y:S02]  /*02c0*/  IMAD.MOV.U32 R3, RZ, RZ, RZ ;  /* 0x000000ffff037224 */ /* 0x000fe400078e00ff */
[----:B0-----:R-:W-:-:S07]  /*02d0*/  IMAD.WIDE.U32 R8, R11, 0xc80, R8 ;  /* 0x00000c800b087825 */ /* 0x001fce00078e0008 */
.L_x_13:
[----:B------:R-:W-:-:S06]  /*02e0*/  IMAD R12, R0, 0x4, R1 ;  /* 0x00000004000c7824 */ /* 0x000fcc00078e0201 */
[----:B------:R-:W5:Y:S01]  /*02f0*/  LDL R12, [R12+0x4] ;  /* 0x000004000c0c7983 */ /* 0x000f620000100800 */
[----:B------:R-:W-:-:S05]  /*0300*/  UMOV UR4, URZ ;  /* 0x000000ff00047c82 */ /* 0x000fca0008000000 */
.L_x_12:
[----:B-----5:R-:W-:Y:S01]  /*0310*/  SHF.R.U32.HI R22, RZ, UR4, R12 ;  /* 0x00000004ff167c19 */ /* 0x020fe2000801160c */
[----:B------:R-:W-:-:S03]  /*0320*/  IMAD.SHL.U32 R14, R0, 0x20, RZ ;  /* 0x00000020000e7824 */ /* 0x000fc600078e00ff */
[----:B------:R-:W-:Y:S01]  /*0330*/  LOP3.LUT R15, R22, 0x1, RZ, 0xc0, !PT ;  /* 0x00000001160f7812 */ /* 0x000fe200078ec0ff */
[----:B------:R-:W-:-:S03]  /*0340*/  VIADD R14, R14, UR4 ;  /* 0x000000040e0e7c36 */ /* 0x000fc60008000000 */
[----:B------:R-:W-:Y:S01]  /*0350*/  ISETP.NE.U32.AND P0, PT, R15, 0x1, PT ;  /* 0x000000010f00780c */ /* 0x000fe20003f05070 */
[----:B------:R-:W-:-:S03]  /*0360*/  IMAD R15, R14, 0x5, RZ ;  /* 0x000000050e0f7824 */ /* 0x000fc600078e02ff */
[----:B------:R-:W-:Y:S01]  /*0370*/  R2P PR, R22, 0x7e ;  /* 0x0000007e16007804 */ /* 0x000fe20000000000 */
[----:B------:R-:W-:-:S08]  /*0380*/  IMAD.WIDE.U32 R14, R15, 0x4, R8 ;  /* 0x000000040f0e7825 */ /* 0x000fd000078e0008 */
[----:B------:R-:W2:Y:S04]  /*0390*/  @!P0 LDG.E R16, desc[UR6][R14.64+0x10] ;  /* 0x000010060e108981 */ /* 0x000ea8000c1e1900 */
[----:B------:R-:W3:Y:S04]  /*03a0*/  @P1 LDG.E R18, desc[UR6][R14.64+0x24] ;  /* 0x000024060e121981 */ /* 0x000ee8000c1e1900 */
[----:B------:R-:W4:Y:S04]  /*03b0*/  @P2 LDG.E R20, desc[UR6][R14.64+0x38] ;  /* 0x000038060e142981 */ /* 0x000f28000c1e1900 */
[----:B------:R-:W4:Y:S04]  /*03c0*/  @P3 LDG.E R24, desc[UR6][R14.64+0x4c] ;  /* 0x00004c060e183981 */ /* 0x000f28000c1e1900 */
[----:B------:R-:W4:Y:S04]  /*03d0*/  @P4 LDG.E R26, desc[UR6][R14.64+0x60] ;  /* 0x000060060e1a4981 */ /* 0x000f28000c1e1900 */
[----:B------:R-:W4:Y:S04]  /*03e0*/  @!P0 LDG.E R17, desc[UR6][R14.64+0x4] ;  /* 0x000004060e118981 */ /* 0x000f28000c1e1900 */
[----:B------:R-:W4:Y:S04]  /*03f0*/  @!P0 LDG.E R19, desc[UR6][R14.64+0xc] ;  /* 0x00000c060e138981 */ /* 0x000f28000c1e1900 */
[----:B------:R-:W4:Y:S04]  /*0400*/  @P1 LDG.E R21, desc[UR6][R14.64+0x18] ;  /* 0x000018060e151981 */ /* 0x000f28000c1e1900 */
[----:B------:R-:W4:Y:S04]  /*0410*/  @P3 LDG.E R23, desc[UR6][R14.64+0x40] ;  /* 0x000040060e173981 */ /* 0x000f28000c1e1900 */
[----:B------:R-:W4:Y:S04]  /*0420*/  @P5 LDG.E R25, desc[UR6][R14.64+0x70] ;  /* 0x000070060e195981 */ /* 0x000f28000c1e1900 */
[----:B------:R-:W4:Y:S01]  /*0430*/  @P6 LDG.E R28, desc[UR6][R14.64+0x88] ;  /* 0x000088060e1c6981 */ /* 0x000f22000c1e1900 */
[----:B--2---:R-:W-:-:S03]  /*0440*/  @!P0 LOP3.LUT R5, R5, R16, RZ, 0x3c, !PT ;  /* 0x0000001005058212 */ /* 0x004fc600078e3cff */
[----:B------:R-:W2:Y:S01]  /*0450*/  @!P0 LDG.E R16, desc[UR6][R14.64] ;  /* 0x000000060e108981 */ /* 0x000ea2000c1e1900 */
[----:B---3--:R-:W-:-:S03]  /*0460*/  @P1 LOP3.LUT R5, R5, R18, RZ, 0x3c, !PT ;  /* 0x0000001205051212 */ /* 0x008fc600078e3cff */
[----:B------:R-:W3:Y:S01]  /*0470*/  @!P0 LDG.E R18, desc[UR6][R14.64+0x8] ;  /* 0x000008060e128981 */ /* 0x000ee2000c1e1900 */
[----:B----4-:R-:W-:-:S03]  /*0480*/  @P2 LOP3.LUT R5, R5, R20, RZ, 0x3c, !PT ;  /* 0x0000001405052212 */ /* 0x010fc600078e3cff */
[----:B------:R-:W4:Y:S01]  /*0490*/  @P1 LDG.E R20, desc[UR6][R14.64+0x14] ;  /* 0x000014060e141981 */ /* 0x000f22000c1e1900 */
[----:B------:R-:W-:-:S03]  /*04a0*/  @P3 LOP3.LUT R5, R5, R24, RZ, 0x3c, !PT ;  /* 0x0000001805053212 */ /* 0x000fc600078e3cff */
[----:B------:R-:W4:Y:S01]  /*04b0*/  @P5 LDG.E R24, desc[UR6][R14.64+0x74] ;  /* 0x000074060e185981 */ /* 0x000f22000c1e1900 */
[----:B------:R-:W-:-:S03]  /*04c0*/  @P4 LOP3.LUT R5, R5, R26, RZ, 0x3c, !PT ;  /* 0x0000001a05054212 */ /* 0x000fc600078e3cff */
[----:B------:R-:W4:Y:S01]  /*04d0*/  @P3 LDG.E R26, desc[UR6][R14.64+0x44] ;  /* 0x000044060e1a3981 */ /* 0x000f22000c1e1900 */
[----:B------:R-:W-:-:S03]  /*04e0*/  @!P0 LOP3.LUT R6, R6, R17, RZ, 0x3c, !PT ;  /* 0x0000001106068212 */ /* 0x000fc600078e3cff */
[----:B------:R-:W4:Y:S01]  /*04f0*/  @P1 LDG.E R17, desc[UR6][R14.64+0x20] ;  /* 0x000020060e111981 */ /* 0x000f22000c1e1900 */
[----:B------:R-:W-:-:S03]  /*0500*/  @!P0 LOP3.LUT R4, R4, R19, RZ, 0x3c, !PT ;  /* 0x0000001304048212 */ /* 0x000fc600078e3cff */
[----:B------:R-:W4:Y:S01]  /*0510*/  @P2 LDG.E R19, desc[UR6][R14.64+0x2c] ;  /* 0x00002c060e132981 */ /* 0x000f22000c1e1900 */
[----:B------:R-:W-:-:S03]  /*0520*/  @P1 LOP3.LUT R6, R6, R21, RZ, 0x3c, !PT ;  /* 0x0000001506061212 */ /* 0x000fc600078e3cff */
[----:B------:R-:W4:Y:S01]  /*0530*/  @P2 LDG.E R21, desc[UR6][R14.64+0x34] ;  /* 0x000034060e152981 */ /* 0x000f22000c1e1900 */
[----:B--2---:R-:W-:-:S03]  /*0540*/  @!P0 LOP3.LUT R3, R3, R16, RZ, 0x3c, !PT ;  /* 0x0000001003038212 */ /* 0x004fc600078e3cff */
[----:B------:R-:W2:Y:S01]  /*0550*/  @P1 LDG.E R16, desc[UR6][R14.64+0x1c] ;  /* 0x00001c060e101981 */ /* 0x000ea2000c1e1900 */
[----:B---3--:R-:W-:-:S03]  /*0560*/  @!P0 LOP3.LUT R7, R7, R18, RZ, 0x3c, !PT ;  /* 0x0000001207078212 */ /* 0x008fc600078e3cff */
[----:B------:R-:W3:Y:S01]  /*0570*/  @P2 LDG.E R18, desc[UR6][R14.64+0x28] ;  /* 0x000028060e122981 */ /* 0x000ee2000c1e1900 */
[----:B----4-:R-:W-:-:S03]  /*0580*/  @P1 LOP3.LUT R3, R3, R20, RZ, 0x3c, !PT ;  /* 0x0000001403031212 */ /* 0x010fc600078e3cff */
[----:B------:R-:W4:Y:S01]  /*0590*/  @P2 LDG.E R20, desc[UR6][R14.64+0x30] ;  /* 0x000030060e142981 */ /* 0x000f22000c1e1900 */
[----:B------:R-:W-:-:S03]  /*05a0*/  @P5 LOP3.LUT R5, R5, R24, RZ, 0x3c, !PT ;  /* 0x0000001805055212 */ /* 0x000fc600078e3cff */
[----:B------:R-:W4:Y:S01]  /*05b0*/  @P3 LDG.E R24, desc[UR6][R14.64+0x3c] ;  /* 0x00003c060e183981 */ /* 0x000f22000c1e1900 */
[----:B------:R-:W-:-:S03]  /*05c0*/  @P1 LOP3.LUT R4, R4, R17, RZ, 0x3c, !PT ;  /* 0x0000001104041212 */ /* 0x000fc600078e3cff */
[----:B------:R-:W4:Y:S01]  /*05d0*/  @P3 LDG.E R17, desc[UR6][R14.64+0x48] ;  /* 0x000048060e113981 */ /* 0x000f22000c1e1900 */
[----:B------:R-:W-:-:S03]  /*05e0*/  @P2 LOP3.LUT R6, R6, R19, RZ, 0x3c, !PT ;  /* 0x0000001306062212 */ /* 0x000fc600078e3cff */
[----:B------:R-:W4:Y:S01]  /*05f0*/  @P4 LDG.E R19, desc[UR6][R14.64+0x54] ;  /* 0x000054060e134981 */ /* 0x000f22000c1e1900 */
[----:B------:R-:W-:Y:S02]  /*0600*/  @P2 LOP3.LUT R4, R4, R21, RZ, 0x3c, !PT ;  /* 0x0000001504042212 */ /* 0x000fe400078e3cff */
[----:B------:R-:W-:Y:S01]  /*0610*/  @P3 LOP3.LUT R6, R6, R23, RZ, 0x3c, !PT ;  /* 0x0000001706063212 */ /* 0x000fe200078e3cff */
[----:B------:R-:W4:Y:S04]  /*0620*/  @P4 LDG.E R21, desc[UR6][R14.64+0x5c] ;  /* 0x00005c060e154981 */ /* 0x000f28000c1e1900 */
[----:B------:R-:W4:Y:S01]  /*0630*/  @P5 LDG.E R23, desc[UR6][R14.64+0x68] ;  /* 0x000068060e175981 */ /* 0x000f22000c1e1900 */
[----:B--2---:R-:W-:-:S03]  /*0640*/  @P1 LOP3.LUT R7, R7, R16, RZ, 0x3c, !PT ;  /* 0x0000001007071212 */ /* 0x004fc600078e3cff */
[----:B------:R-:W2:Y:S01]  /*0650*/  @P4 LDG.E R16, desc[UR6][R14.64+0x50] ;  /* 0x000050060e104981 */ /* 0x000ea2000c1e1900 */
[----:B---3--:R-:W-:-:S03]  /*0660*/  @P2 LOP3.LUT R3, R3, R18, RZ, 0x3c, !PT ;  /* 0x0000001203032212 */ /* 0x008fc600078e3cff */
[----:B------:R-:W3:Y:S01]  /*0670*/  @P4 LDG.E R18, desc[UR6][R14.64+0x58] ;  /* 0x000058060e124981 */ /* 0x000ee2000c1e1900 */
[----:B----4-:R-:W-:-:S03]  /*0680*/  @P2 LOP3.LUT R7, R7, R20, RZ, 0x3c, !PT ;  /* 0x0000001407072212 */ /* 0x010fc600078e3cff */
[----:B------:R-:W4:Y:S01]  /*0690*/  @P5 LDG.E R20, desc[UR6][R14.64+0x64] ;  /* 0x000064060e145981 */ /* 0x000f22000c1e1900 */
[----:B------:R-:W-:-:S03]  /*06a0*/  @P3 LOP3.LUT R3, R3, R24, RZ, 0x3c, !PT ;  /* 0x0000001803033212 */ /* 0x000fc600078e3cff */
[----:B------:R-:W4:Y:S01]  /*06b0*/  @P5 LDG.E R24, desc[UR6][R14.64+0x6c] ;  /* 0x00006c060e185981 */ /* 0x000f22000c1e1900 */
[----:B------:R-:W-:Y:S02]  /*06c0*/  LOP3.LUT P0, RZ, R22, 0x80, RZ, 0xc0, !PT ;  /* 0x0000008016ff7812 */ /* 0x000fe4000780c0ff */
[----:B------:R-:W-:Y:S02]  /*06d0*/  @P3 LOP3.LUT R7, R7, R26, RZ, 0x3c, !PT ;  /* 0x0000001a07073212 */ /* 0x000fe400078e3cff */
[----:B------:R-:W-:Y:S02]  /*06e0*/  @P3 LOP3.LUT R4, R4, R17, RZ, 0x3c, !PT ;  /* 0x0000001104043212 */ /* 0x000fe400078e3cff */
[----:B------:R-:W4:Y:S01]  /*06f0*/  @P6 LDG.E R17, desc[UR6][R14.64+0x7c] ;  /* 0x00007c060e116981 */ /* 0x000f22000c1e1900 */
[----:B------:R-:W-:-:S03]  /*0700*/  @P4 LOP3.LUT R6, R6, R19, RZ, 0x3c, !PT ;  /* 0x0000001306064212 */ /* 0x000fc600078e3cff */
[----:B------:R-:W4:Y:S01]  /*0710*/  @P6 LDG.E R19, desc[UR6][R14.64+0x84] ;  /* 0x000084060e136981 */ /* 0x000f22000c1e1900 */
[----:B------:R-:W-:-:S03]  /*0720*/  @P4 LOP3.LUT R4, R4, R21, RZ, 0x3c, !PT ;  /* 0x0000001504044212 */ /* 0x000fc600078e3cff */
[----:B------:R-:W4:Y:S01]  /*0730*/  @P0 LDG.E R26, desc[UR6][R14.64+0x9c] ;  /* 0x00009c060e1a0981 */ /* 0x000f22000c1e1900 */
[----:B------:R-:W-:-:S03]  /*0740*/  @P5 LOP3.LUT R6, R6, R23, RZ, 0x3c, !PT ;  /* 0x0000001706065212 */ /* 0x000fc600078e3cff */
        /* <DEDUP_REMOVED lines=10> */
[----:B------:R-:W-:Y:S02]  /*07f0*/  @P5 LOP3.LUT R4, R4, R25, RZ, 0x3c, !PT ;  /* 0x0000001904045212 */ /* 0x000fe400078e3cff */
[----:B------:R-:W-:Y:S02]  /*0800*/  @P6 LOP3.LUT R5, R5, R28, RZ, 0x3c, !PT ;  /* 0x0000001c05056212 */ /* 0x000fe400078e3cff */
[----:B------:R-:W-:Y:S02]  /*0810*/  @P6 LOP3.LUT R6, R6, R17, RZ, 0x3c, !PT ;  /* 0x0000001106066212 */ /* 0x000fe400078e3cff */
[----:B------:R-:W-:Y:S02]  /*0820*/  @P6 LOP3.LUT R4, R4, R19, RZ, 0x3c, !PT ;  /* 0x0000001304046212 */ /* 0x000fe400078e3cff */
[----:B------:R-:W-:Y:S02]  /*0830*/  @P0 LOP3.LUT R5, R5, R26, RZ, 0x3c, !PT ;  /* 0x0000001a05050212 */ /* 0x000fe400078e3cff */
[----:B------:R-:W-:-:S02]  /*0840*/  @P0 LOP3.LUT R6, R6, R21, RZ, 0x3c, !PT ;  /* 0x0000001506060212 */ /* 0x000fc400078e3cff */
[----:B------:R-:W-:Y:S02]  /*0850*/  @P0 LOP3.LUT R4, R4, R23, RZ, 0x3c, !PT ;  /* 0x0000001704040212 */ /* 0x000fe400078e3cff */
[----:B--2---:R-:W-:Y:S02]  /*0860*/  @P6 LOP3.LUT R3, R3, R16, RZ, 0x3c, !PT ;  /* 0x0000001003036212 */ /* 0x004fe400078e3cff */
[----:B---3--:R-:W-:Y:S02]  /*0870*/  @P6 LOP3.LUT R7, R7, R18, RZ, 0x3c, !PT ;  /* 0x0000001207076212 */ /* 0x008fe400078e3cff */
[----:B----4-:R-:W-:Y:S02]  /*0880*/  @P0 LOP3.LUT R3, R3, R20, RZ, 0x3c, !PT ;  /* 0x0000001403030212 */ /* 0x010fe400078e3cff */
[----:B------:R-:W-:Y:S02]  /*0890*/  @P0 LOP3.LUT R7, R7, R24, RZ, 0x3c, !PT ;  /* 0x0000001807070212 */ /* 0x000fe400078e3cff */
[----:B------:R-:W-:-:S13]  /*08a0*/  R2P PR, R22.B1, 0x7f ;  /* 0x0000007f16007804 */ /* 0x000fda0000001000 */
[----:B------:R-:W2:Y:S04]  /*08b0*/  @P0 LDG.E R18, desc[UR6][R14.64+0xa0] ;  /* 0x0000a0060e120981 */ /* 0x000ea8000c1e1900 */
[----:B------:R-:W3:Y:S04]  /*08c0*/  @P0 LDG.E R19, desc[UR6][R14.64+0xa4] ;  /* 0x0000a4060e130981 */ /* 0x000ee8000c1e1900 */
[----:B------:R-:W4:Y:S04]  /*08d0*/  @P0 LDG.E R20, desc[UR6][R14.64+0xa8] ;  /* 0x0000a8060e140981 */ /* 0x000f28000c1e1900 */
[----:B------:R-:W4:Y:S04]  /*08e0*/  @P0 LDG.E R21, desc[UR6][R14.64+0xac] ;  /* 0x0000ac060e150981 */ /* 0x000f28000c1e1900 */
[----:B------:R-:W4:Y:S04]  /*08f0*/  @P0 LDG.E R24, desc[UR6][R14.64+0xb0] ;  /* 0x0000b0060e180981 */ /* 0x000f28000c1e1900 */
[----:B------:R-:W4:Y:S04]  /*0900*/  @P1 LDG.E R16, desc[UR6][R14.64+0xbc] ;  /* 0x0000bc060e101981 */ /* 0x000f28000c1e1900 */
[----:B------:R-:W4:Y:S04]  /*0910*/  @P1 LDG.E R26, desc[UR6][R14.64+0xb4] ;  /* 0x0000b4060e1a1981 */ /* 0x000f28000c1e1900 */
        /* <DEDUP_REMOVED lines=11> */
[----:B------:R-:W-:Y:S01]  /*09d0*/  LOP3.LUT P0, RZ, R22, 0x8000, RZ, 0xc0, !PT ;  /* 0x0000800016ff7812 */ /* 0x000fe2000780c0ff */
[----:B------:R-:W4:Y:S01]  /*09e0*/  @P2 LDG.E R24, desc[UR6][R14.64+0xd8] ;  /* 0x0000d8060e182981 */ /* 0x000f22000c1e1900 */
[----:B------:R-:W-:-:S03]  /*09f0*/  @P1 LOP3.LUT R7, R7, R16, RZ, 0x3c, !PT ;  /* 0x0000001007071212 */ /* 0x000fc600078e3cff */
[----:B------:R-:W4:Y:S01]  /*0a00*/  @P2 LDG.E R22, desc[UR6][R14.64+0xd0] ;  /* 0x0000d0060e162981 */ /* 0x000f22000c1e1900 */
[----:B------:R-:W-:-:S03]  /*0a10*/  @P1 LOP3.LUT R3, R3, R26, RZ, 0x3c, !PT ;  /* 0x0000001a03031212 */ /* 0x000fc600078e3cff */
[----:B------:R-:W4:Y:S01]  /*0a20*/  @P3 LDG.E R16, desc[UR6][R14.64+0xe4] ;  /* 0x0000e4060e103981 */ /* 0x000f22000c1e1900 */
[----:B------:R-:W-:-:S03]  /*0a30*/  @P1 LOP3.LUT R6, R6, R23, RZ, 0x3c, !PT ;  /* 0x0000001706061212 */ /* 0x000fc600078e3cff */
[----:B------:R-:W4:Y:S01]  /*0a40*/  @P3 LDG.E R26, desc[UR6][R14.64+0xdc] ;  /* 0x0000dc060e1a3981 */ /* 0x000f22000c1e1900 */
[----:B------:R-:W-:-:S03]  /*0a50*/  @P1 LOP3.LUT R4, R4, R17, RZ, 0x3c, !PT ;  /* 0x0000001104041212 */ /* 0x000fc600078e3cff */
        /* <DEDUP_REMOVED lines=43> */
[----:B------:R-:W-:-:S04]  /*0d10*/  UIADD3 UR4, UPT, UPT, UR4, 0x10, URZ ;  /* 0x0000001004047890 */ /* 0x000fc8000fffe0ff */
[----:B------:R-:W-:Y:S01]  /*0d20*/  UISETP.NE.AND UP0, UPT, UR4, 0x20, UPT ;  /* 0x000000200400788c */ /* 0x000fe2000bf05270 */
[----:B--2---:R-:W-:Y:S02]  /*0d30*/  @P5 LOP3.LUT R5, R5, R18, RZ, 0x3c, !PT ;  /* 0x0000001205055212 */ /* 0x004fe400078e3cff */
[----:B---3--:R-:W-:Y:S02]  /*0d40*/  @P6 LOP3.LUT R6, R6, R19, RZ, 0x3c, !PT ;  /* 0x0000001306066212 */ /* 0x008fe400078e3cff */
[----:B----4-:R-:W-:Y:S02]  /*0d50*/  @P6 LOP3.LUT R3, R3, R20, RZ, 0x3c, !PT ;  /* 0x0000001403036212 */ /* 0x010fe400078e3cff */
[----:B------:R-:W-:Y:S02]  /*0d60*/  @P6 LOP3.LUT R4, R4, R21, RZ, 0x3c, !PT ;  /* 0x0000001504046212 */ /* 0x000fe400078e3cff */
[----:B------:R-:W-:Y:S02]  /*0d70*/  @P6 LOP3.LUT R7, R7, R22, RZ, 0x3c, !PT ;  /* 0x0000001607076212 */ /* 0x000fe400078e3cff */
[----:B------:R-:W-:-:S02]  /*0d80*/  @P6 LOP3.LUT R5, R5, R16, RZ, 0x3c, !PT ;  /* 0x0000001005056212 */ /* 0x000fc400078e3cff */
[----:B------:R-:W-:Y:S02]  /*0d90*/  @P0 LOP3.LUT R3, R3, R24, RZ, 0x3c, !PT ;  /* 0x0000001803030212 */ /* 0x000fe400078e3cff */
[----:B------:R-:W-:Y:S02]  /*0da0*/  @P0 LOP3.LUT R5, R5, R28, RZ, 0x3c, !PT ;  /* 0x0000001c05050212 */ /* 0x000fe400078e3cff */
[----:B------:R-:W-:Y:S02]  /*0db0*/  @P0 LOP3.LUT R7, R7, R26, RZ, 0x3c, !PT ;  /* 0x0000001a07070212 */ /* 0x000fe400078e3cff */
[----:B------:R-:W-:Y:S02]  /*0dc0*/  @P0 LOP3.LUT R4, R4, R23, RZ, 0x3c, !PT ;  /* 0x0000001704040212 */ /* 0x000fe400078e3cff */
[----:B------:R-:W-:Y:S01]  /*0dd0*/  @P0 LOP3.LUT R6, R6, R17, RZ, 0x3c, !PT ;  /* 0x0000001106060212 */ /* 0x000fe200078e3cff */
[----:B------:R-:W-:Y:S06]  /*0de0*/  BRA.U UP0, `(.L_x_12) ;  /* 0xfffffff500487547 */ /* 0x000fec000b83ffff */
[----:B------:R-:W-:-:S05]  /*0df0*/  VIADD R0, R0, 0x1 ;  /* 0x0000000100007836 */ /* 0x000fca0000000000 */
[----:B------:R-:W-:-:S13]  /*0e00*/  ISETP.NE.AND P0, PT, R0, 0x5, PT ;  /* 0x000000050000780c */ /* 0x000fda0003f05270 */
[----:B------:R-:W-:Y:S05]  /*0e10*/  @P0 BRA `(.L_x_13) ;  /* 0xfffffff400300947 */ /* 0x000fea000383ffff */
[----:B------:R-:W-:Y:S01]  /*0e20*/  LOP3.LUT R0, R2, 0x3, RZ, 0xc0, !PT ;  /* 0x0000000302007812 */ /* 0x000fe200078ec0ff */
[----:B------:R0:W-:Y:S03]  /*0e30*/  STL.64 [R1+0x8], R6 ;  /* 0x0000080601007387 */ /* 0x0001e60000100a00 */
[----:B------:R-:W-:Y:S01]  /*0e40*/  ISETP.NE.U32.AND P0, PT, R0, 0x1, PT ;  /* 0x000000010000780c */ /* 0x000fe20003f05070 */
[----:B------:R0:W-:Y:S03]  /*0e50*/  STL.64 [R1+0x10], R4 ;  /* 0x0000100401007387 */ /* 0x0001e60000100a00 */
[----:B------:R-:W-:Y:S01]  /*0e60*/  ISETP.NE.AND.EX P0, PT, RZ, RZ, PT, P0 ;  /* 0x000000ffff00720c */ /* 0x000fe20003f05300 */
[----:B------:R0:W-:-:S12]  /*0e70*/  STL [R1+0x4], R3 ;  /* 0x0000040301007387 */ /* 0x0001d80000100800 */
[----:B0-----:R-:W-:Y:S05]  /*0e80*/  @!P0 BRA `(.L_x_11) ;  /* 0x0000001400f88947 */ /* 0x001fea0003800000 */
[----:B------:R-:W-:Y:S01]  /*0e90*/  UMOV UR4, URZ ;  /* 0x000000ff00047c82 */ /* 0x000fe20008000000 */
[----:B------:R-:W-:Y:S01]  /*0ea0*/  IMAD.MOV.U32 R0, RZ, RZ, RZ ;  /* 0x000000ffff007224 */ /* 0x000fe200078e00ff */
[----:B------:R-:W-:Y:S01]  /*0eb0*/  CS2R R6, SRZ ;  /* 0x0000000000067805 */ /* 0x000fe2000001ff00 */
[----:B------:R-:W-:Y:S02]  /*0ec0*/  IMAD.MOV.U32 R4, RZ, RZ, RZ ;  /* 0x000000ffff047224 */ /* 0x000fe400078e00ff */
[----:B------:R-:W-:Y:S02]  /*0ed0*/  IMAD.MOV.U32 R3, RZ, RZ, RZ ;  /* 0x000000ffff037224 */ /* 0x000fe400078e00ff */
[----:B------:R-:W-:-:S07]  /*0ee0*/  IMAD.U32 R5, RZ, RZ, UR4 ;  /* 0x00000004ff057e24 */ /* 0x000fce000f8e00ff */
.L_x_15:
[----:B------:R-:W-:-:S06]  /*0ef0*/  IMAD R12, R0, 0x4, R1 ;  /* 0x00000004000c7824 */ /* 0x000fcc00078e0201 */
[----:B------:R-:W5:Y:S01]  /*0f00*/  LDL R12, [R12+0x4] ;  /* 0x000004000c0c7983 */ /* 0x000f620000100800 */
[----:B------:R-:W-:-:S05]  /*0f10*/  UMOV UR4, URZ ;  /* 0x000000ff00047c82 */ /* 0x000fca0008000000 */
.L_x_14:
        /* <DEDUP_REMOVED lines=180> */
[----:B------:R0:W-:Y:S03]  /*1a60*/  STL [R1+0x4], R3 ;  /* 0x0000040301007387 */ /* 0x0001e60000100800 */
[----:B------:R-:W-:Y:S01]  /*1a70*/  ISETP.NE.AND.EX P0, PT, RZ, RZ, PT, P0 ;  /* 0x000000ffff00720c */ /* 0x000fe20003f05300 */
[----:B------:R0:W-:-:S12]  /*1a80*/  STL.64 [R1+0x10], R4 ;  /* 0x0000100401007387 */ /* 0x0001d80000100a00 */
[----:B0-----:R-:W-:Y:S05]  /*1a90*/  @P0 BRA `(.L_x_11) ;  /* 0x0000000800f40947 */ /* 0x001fea0003800000 */
[----:B------:R-:W-:Y:S01]  /*1aa0*/  UMOV UR4, URZ ;  /* 0x000000ff00047c82 */ /* 0x000fe20008000000 */
[----:B------:R-:W-:Y:S01]  /*1ab0*/  IMAD.MOV.U32 R0, RZ, RZ, RZ ;  /* 0x000000ffff007224 */ /* 0x000fe200078e00ff */
[----:B------:R-:W-:Y:S01]  /*1ac0*/  CS2R R6, SRZ ;  /* 0x0000000000067805 */ /* 0x000fe2000001ff00 */
[----:B------:R-:W-:Y:S02]  /*1ad0*/  IMAD.MOV.U32 R4, RZ, RZ, RZ ;  /* 0x000000ffff047224 */ /* 0x000fe400078e00ff */
[----:B------:R-:W-:Y:S02]  /*1ae0*/  IMAD.MOV.U32 R3, RZ, RZ, RZ ;  /* 0x000000ffff037224 */ /* 0x000fe400078e00ff */
[----:B------:R-:W-:-:S07]  /*1af0*/  IMAD.U32 R5, RZ, RZ, UR4 ;  /* 0x00000004ff057e24 */ /* 0x000fce000f8e00ff */
.L_x_17:
[----:B------:R-:W-:-:S06]  /*1b00*/  IMAD R12, R0, 0x4, R1 ;  /* 0x00000004000c7824 */ /* 0x000fcc00078e0201 */
[----:B------:R-:W5:Y:S01]  /*1b10*/  LDL R12, [R12+0x4] ;  /* 0x000004000c0c7983 */ /* 0x000f620000100800 */
[----:B------:R-:W-:-:S05]  /*1b20*/  UMOV UR4, URZ ;  /* 0x000000ff00047c82 */ /* 0x000fca0008000000 */
.L_x_16:
        /* <DEDUP_REMOVED lines=177> */
[----:B------:R0:W-:Y:S04]  /*2640*/  STL.64 [R1+0x8], R6 ;  /* 0x0000080601007387 */ /* 0x0001e80000100a00 */
[----:B------:R0:W-:Y:S04]  /*2650*/  STL [R1+0x4], R3 ;  /* 0x0000040301007387 */ /* 0x0001e80000100800 */
[----:B------:R0:W-:Y:S02]  /*2660*/  STL.64 [R1+0x10], R4 ;  /* 0x0000100401007387 */ /* 0x0001e40000100a00 */
.L_x_11:
[----:B------:R-:W-:Y:S05]  /*2670*/  BSYNC.RECONVERGENT B1 ;  /* 0x0000000000017941 */ /* 0x000fea0003800200 */
.L_x_10:
[C---:B------:R-:W-:Y:S01]  /*2680*/  ISETP.GT.U32.AND P0, PT, R2.reuse, 0x3, PT ;  /* 0x000000030200780c */ /* 0x040fe20003f04070 */
[----:B------:R-:W-:Y:S01]  /*2690*/  VIADD R11, R11, 0x1 ;  /* 0x000000010b0b7836 */ /* 0x000fe20000000000 */
[--C-:B------:R-:W-:Y:S02]  /*26a0*/  SHF.R.U64 R2, R2, 0x2, R13.reuse ;  /* 0x0000000202027819 */ /* 0x100fe4000000120d */
[----:B------:R-:W-:Y:S02]  /*26b0*/  ISETP.GT.U32.AND.EX P0, PT, R13, RZ, PT, P0 ;  /* 0x000000ff0d00720c */ /* 0x000fe40003f04100 */
[----:B------:R-:W-:-:S11]  /*26c0*/  SHF.R.U32.HI R13, RZ, 0x2, R13 ;  /* 0x00000002ff0d7819 */ /* 0x000fd6000001160d */
[----:B------:R-:W-:Y:S05]  /*26d0*/  @P0 BRA `(.L_x_18) ;  /* 0xffffffd800d40947 */ /* 0x000fea000383ffff */
.L_x_9:
[----:B------:R-:W-:Y:S05]  /*26e0*/  BSYNC.RECONVERGENT B0 ;  /* 0x0000000000007941 */ /* 0x000fea0003800200 */
.L_x_8:
[----:B0-----:R-:W0:Y:S01]  /*26f0*/  LDC R4, c[0x0][0x38c] ;  /* 0x0000e300ff047b82 */ /* 0x001e220000000800 */
[----:B------:R-:W1:Y:S01]  /*2700*/  LDCU.64 UR4, c[0x0][0x380] ;  /* 0x00007000ff0477ac */ /* 0x000e620008000a00 */
[----:B------:R-:W-:-:S04]  /*2710*/  SHF.R.U32.HI R0, RZ, 0x2, R3 ;  /* 0x00000002ff007819 */ /* 0x000fc80000011603 */
[----:B------:R-:W-:Y:S01]  /*2720*/  LOP3.LUT R0, R0, R3, RZ, 0x3c, !PT ;  /* 0x0000000300007212 */ /* 0x000fe200078e3cff */
[----:B------:R-:W-:-:S04]  /*2730*/  IMAD.SHL.U32 R3, R5, 0x10, RZ ;  /* 0x0000001005037824 */ /* 0x000fc800078e00ff */
[----:B------:R-:W-:-:S05]  /*2740*/  IMAD.SHL.U32 R2, R0, 0x2, RZ ;  /* 0x0000000200027824 */ /* 0x000fca00078e00ff */
[----:B------:R-:W-:Y:S02]  /*2750*/  LOP3.LUT R0, R0, R2, R3, 0x96, !PT ;  /* 0x0000000200007212 */ /* 0x000fe400078e9603 */
[----:B------:R-:W-:Y:S02]  /*2760*/  SHF.R.S32.HI R3, RZ, 0x1f, R10 ;  /* 0x0000001fff037819 */ /* 0x000fe4000001140a */
[----:B-1----:R-:W-:Y:S02]  /*2770*/  LEA R2, P0, R10, UR4, 0x2 ;  /* 0x000000040a027c11 */ /* 0x002fe4000f8010ff */
[----:B------:R-:W-:Y:S02]  /*2780*/  LOP3.LUT R0, R0, R5, RZ, 0x3c, !PT ;  /* 0x0000000500007212 */ /* 0x000fe400078e3cff */
[----:B0-----:R-:W-:Y:S02]  /*2790*/  LOP3.LUT R4, R4, 0xaad26b49, RZ, 0x3c, !PT ;  /* 0xaad26b4904047812 */ /* 0x001fe400078e3cff */
[----:B------:R-:W-:-:S03]  /*27a0*/  LEA.HI.X R3, R10, UR5, R3, 0x2, P0 ;  /* 0x000000050a037c11 */ /* 0x000fc600080f1403 */
[----:B------:R-:W-:-:S05]  /*27b0*/  IMAD R7, R4, 0x4182bed5, RZ ;  /* 0x4182bed504077824 */ /* 0x000fca00078e02ff */
[----:B------:R-:W-:-:S05]  /*27c0*/  IADD3 R5, PT, PT, R7, -0x26039c23, R0 ;  /* 0xd9fc63dd07057810 */ /* 0x000fca0007ffe000 */
[----:B------:R-:W-:Y:S01]  /*27d0*/  STG.E desc[UR6][R2.64], R5 ;  /* 0x0000000502007986 */ /* 0x000fe2000c101906 */
[----:B------:R-:W-:Y:S05]  /*27e0*/  EXIT ;  /* 0x000000000000794d */ /* 0x000fea0003800000 */
.L_x_19:
        /* <DEDUP_REMOVED lines=9> */
.L_x_40:


//--------------------- .text._Z19generate_key_kernelPjjj --------------------------
	.section	.text._Z19generate_key_kernelPjjj,"ax",@progbits
	.align	128
        .global         _Z19generate_key_kernelPjjj
        .type           _Z19generate_key_kernelPjjj,@function
        .size           _Z19generate_key_kernelPjjj,(.L_x_41 - _Z19generate_key_kernelPjjj)
        .other          _Z19generate_key_kernelPjjj,@"STO_CUDA_ENTRY STV_DEFAULT"
_Z19generate_key_kernelPjjj:
.text._Z19generate_key_kernelPjjj:
[----:B------:R-:W0:Y:S01]  /*0000*/  LDC R1, c[0x0][0x37c] ;  /* 0x0000df00ff017b82 */ /* 0x000e220000000800 */
[----:B------:R-:W1:Y:S07]  /*0010*/  S2R R3, SR_TID.X ;  /* 0x0000000000037919 */ /* 0x000e6e0000002100 */
[----:B------:R-:W1:Y:S01]  /*0020*/  S2UR UR4, SR_CTAID.X ;  /* 0x00000000000479c3 */ /* 0x000e620000002500 */
[----:B------:R-:W2:Y:S01]  /*0030*/  LDCU UR5, c[0x0][0x388] ;  /* 0x00007100ff0577ac */ /* 0x000ea20008000800 */
[----:B0-----:R-:W-:-:S06]  /*0040*/  VIADD R1, R1, 0xffffffd0 ;  /* 0xffffffd001017836 */ /* 0x001fcc0000000000 */
[----:B------:R-:W1:Y:S02]  /*0050*/  LDC R10, c[0x0][0x360] ;  /* 0x0000d800ff0a7b82 */ /* 0x000e640000000800 */
[----:B-1----:R-:W-:-:S05]  /*0060*/  IMAD R10, R10, UR4, R3 ;  /* 0x000000040a0a7c24 */ /* 0x002fca000f8e0203 */
[----:B--2---:R-:W-:-:S13]  /*0070*/  ISETP.GE.U32.AND P0, PT, R10, UR5, PT ;  /* 0x000000050a007c0c */ /* 0x004fda000bf06070 */
        /* <DEDUP_REMOVED lines=21> */
.L_x_30:
        /* <DEDUP_REMOVED lines=11> */
.L_x_25:
[----:B------:R-:W-:-:S06]  /*0280*/  IMAD R12, R0, 0x4, R1 ;  /* 0x00000004000c7824 */ /* 0x000fcc00078e0201 */
[----:B------:R-:W5:Y:S01]  /*0290*/  LDL R12, [R12+0x4] ;  /* 0x000004000c0c7983 */ /* 0x000f620000100800 */
[----:B------:R-:W-:-:S05]  /*02a0*/  UMOV UR4, URZ ;  /* 0x000000ff00047c82 */ /* 0x000fca0008000000 */
.L_x_24:
        /* <DEDUP_REMOVED lines=190> */
.L_x_27:
[----:B------:R-:W-:-:S06]  /*0e90*/  IMAD R12, R0, 0x4, R1 ;  /* 0x00000004000c7824 */ /* 0x000fcc00078e0201 */
[----:B------:R-:W5:Y:S01]  /*0ea0*/  LDL R12, [R12+0x4] ;  /* 0x000004000c0c7983 */ /* 0x000f620000100800 */
[----:B------:R-:W-:-:S05]  /*0eb0*/  UMOV UR4, URZ ;  /* 0x000000ff00047c82 */ /* 0x000fca0008000000 */
.L_x_26:
        /* <DEDUP_REMOVED lines=190> */
.L_x_29:
[----:B------:R-:W-:-:S06]  /*1aa0*/  IMAD R12, R0, 0x4, R1 ;  /* 0x00000004000c7824 */ /* 0x000fcc00078e0201 */
[----:B------:R-:W5:Y:S01]  /*1ab0*/  LDL R12, [R12+0x4] ;  /* 0x000004000c0c7983 */ /* 0x000f620000100800 */
[----:B------:R-:W-:-:S05]  /*1ac0*/  UMOV UR4, URZ ;  /* 0x000000ff00047c82 */ /* 0x000fca0008000000 */
.L_x_28:
        /* <DEDUP_REMOVED lines=180> */
.L_x_23:
[----:B------:R-:W-:Y:S05]  /*2610*/  BSYNC.RECONVERGENT B1 ;  /* 0x0000000000017941 */ /* 0x000fea0003800200 */
.L_x_22:
[C---:B------:R-:W-:Y:S01]  /*2620*/  ISETP.GT.U32.AND P0, PT, R2.reuse, 0x3, PT ;  /* 0x000000030200780c */ /* 0x040fe20003f04070 */
[----:B------:R-:W-:Y:S01]  /*2630*/  VIADD R11, R11, 0x1 ;  /* 0x000000010b0b7836 */ /* 0x000fe20000000000 */
[--C-:B------:R-:W-:Y:S02]  /*2640*/  SHF.R.U64 R2, R2, 0x2, R13.reuse ;  /* 0x0000000202027819 */ /* 0x100fe4000000120d */
[----:B------:R-:W-:Y:S02]  /*2650*/  ISETP.GT.U32.AND.EX P0, PT, R13, RZ, PT, P0 ;  /* 0x000000ff0d00720c */ /* 0x000fe40003f04100 */
[----:B------:R-:W-:-:S11]  /*2660*/  SHF.R.U32.HI R13, RZ, 0x2, R13 ;  /* 0x00000002ff0d7819 */ /* 0x000fd6000001160d */
[----:B------:R-:W-:Y:S05]  /*2670*/  @P0 BRA `(.L_x_30) ;  /* 0xffffffd800d40947 */ /* 0x000fea000383ffff */
.L_x_21:
[----:B------:R-:W-:Y:S05]  /*2680*/  BSYNC.RECONVERGENT B0 ;  /* 0x0000000000007941 */ /* 0x000fea0003800200 */
.L_x_20:
        /* <DEDUP_REMOVED lines=16> */
.L_x_31:
        /* <DEDUP_REMOVED lines=15> */
.L_x_41:


//--------------------- .text._Z15insert_3_kernelPjjS_jijjj --------------------------
	.section	.text._Z15insert_3_kernelPjjS_jijjj,"ax",@progbits
	.align	128
        .global         _Z15insert_3_kernelPjjS_jijjj
        .type           _Z15insert_3_kernelPjjS_jijjj,@function
        .size           _Z15insert_3_kernelPjjS_jijjj,(.L_x_42 - _Z15insert_3_kernelPjjS_jijjj)
        .other          _Z15insert_3_kernelPjjS_jijjj,@"STO_CUDA_ENTRY STV_DEFAULT"
_Z15insert_3_kernelPjjS_jijjj:
.text._Z15insert_3_kernelPjjS_jijjj:
        /* <DEDUP_REMOVED lines=13> */
[----:B-1----:R1:W3:Y:S01]  /*00d0*/  LDG.E R7, desc[UR6][R2.64] ;  /* 0x0000000602077981 */ /* 0x0022e2000c1e1900 */
[----:B--2---:R-:W2:Y:S08]  /*00e0*/  I2F.U32.RP R6, UR4 ;  /* 0x0000000400067d06 */ /* 0x004eb00008209000 */
[----:B--2---:R-:W2:Y:S01]  /*00f0*/  MUFU.RCP R6, R6 ;  /* 0x0000000600067308 */ /* 0x004ea20000001000 */
[----:B0-----:R-:W-:-:S02]  /*0100*/  VIADD R0, R4, 0x27d4eb2f ;  /* 0x27d4eb2f04007836 */ /* 0x001fc40000000000 */
[----:B--2---:R-:W-:-:S05]  /*0110*/  VIADD R8, R6, 0xffffffe ;  /* 0x0ffffffe06087836 */ /* 0x004fca0000000000 */
[----:B-1----:R-:W0:Y:S02]  /*0120*/  F2I.FTZ.U32.TRUNC.NTZ R3, R8 ;  /* 0x0000000800037305 */ /* 0x002e24000021f000 */
[----:B0-----:R-:W-:-:S04]  /*0130*/  IMAD.MOV R11, RZ, RZ, -R3 ;  /* 0x000000ffff0b7224 */ /* 0x001fc800078e0a03 */
[----:B------:R-:W-:Y:S02]  /*0140*/  IMAD R11, R11, UR4, RZ ;  /* 0x000000040b0b7c24 */ /* 0x000fe4000f8e02ff */
[----:B---3--:R-:W-:-:S05]  /*0150*/  IMAD R4, R7, -0x7a143589, R0 ;  /* 0x85ebca7707047824 */ /* 0x008fca00078e0200 */
        /* <DEDUP_REMOVED lines=8> */
[----:B------:R-:W-:-:S03]  /*01e0*/  IMAD.MOV.U32 R2, RZ, RZ, RZ ;  /* 0x000000ffff027224 */ /* 0x000fc600078e00ff */
[----:B------:R-:W-:Y:S01]  /*01f0*/  SHF.R.U32.HI R9, RZ, 0x10, R4 ;  /* 0x00000010ff097819 */ /* 0x000fe20000011604 */
[----:B------:R-:W-:-:S03]  /*0200*/  IMAD.HI.U32 R2, R3, R11, R2 ;  /* 0x0000000b03027227 */ /* 0x000fc600078e0002 */
[----:B------:R-:W-:-:S05]  /*0210*/  LOP3.LUT R9, R9, R4, RZ, 0x3c, !PT ;  /* 0x0000000409097212 */ /* 0x000fca00078e3cff */
[----:B------:R-:W-:-:S04]  /*0220*/  IMAD.HI.U32 R3, R2, R9, RZ ;  /* 0x0000000902037227 */ /* 0x000fc800078e00ff */
[----:B------:R-:W-:Y:S01]  /*0230*/  IMAD.MOV R4, RZ, RZ, -R3 ;  /* 0x000000ffff047224 */ /* 0x000fe200078e0a03 */
[----:B------:R-:W-:-:S03]  /*0240*/  LOP3.LUT R3, RZ, UR4, RZ, 0x33, !PT ;  /* 0x00000004ff037c12 */ /* 0x000fc6000f8e33ff */
        /* <DEDUP_REMOVED lines=8> */
[----:B0-----:R-:W-:-:S05]  /*02d0*/  IMAD.WIDE.U32 R10, R13, 0x4, R8 ;  /* 0x000000040d0a7825 */ /* 0x001fca00078e0008 */
[----:B------:R-:W2:Y:S02]  /*02e0*/  LDG.E R4, desc[UR6][R10.64] ;  /* 0x000000060a047981 */ /* 0x000ea4000c1e1900 */
[----:B--2---:R-:W-:-:S13]  /*02f0*/  ISETP.NE.AND P1, PT, R4, R7, PT ;  /* 0x000000070400720c */ /* 0x004fda0003f25270 */
[----:B------:R-:W-:Y:S05]  /*0300*/  @!P1 EXIT ;  /* 0x000000000000994d */ /* 0x000fea0003800000 */
[----:B------:R-:W-:-:S04]  /*0310*/  VIADD R6, R5, 0x27d4eb2f ;  /* 0x27d4eb2f05067836 */ /* 0x000fc80000000000 */
[----:B------:R-:W-:-:S05]  /*0320*/  IMAD R4, R7, -0x7a143589, R6 ;  /* 0x85ebca7707047824 */ /* 0x000fca00078e0206 */
        /* <DEDUP_REMOVED lines=8> */
[----:B------:R-:W-:-:S04]  /*03b0*/  SHF.R.U32.HI R5, RZ, 0x10, R4 ;  /* 0x00000010ff057819 */ /* 0x000fc80000011604 */
[----:B------:R-:W-:-:S05]  /*03c0*/  LOP3.LUT R5, R5, R4, RZ, 0x3c, !PT ;  /* 0x0000000405057212 */ /* 0x000fca00078e3cff */
[----:B------:R-:W-:-:S04]  /*03d0*/  IMAD.HI.U32 R4, R2, R5, RZ ;  /* 0x0000000502047227 */ /* 0x000fc800078e00ff */
[----:B------:R-:W-:-:S04]  /*03e0*/  IMAD.MOV R4, RZ, RZ, -R4 ;  /* 0x000000ffff047224 */ /* 0x000fc800078e0a04 */
[----:B------:R-:W-:-:S05]  /*03f0*/  IMAD R4, R4, UR4, R5 ;  /* 0x0000000404047c24 */ /* 0x000fca000f8e0205 */
[----:B------:R-:W-:-:S13]  /*0400*/  ISETP.GE.U32.AND P1, PT, R4, UR4, PT ;  /* 0x0000000404007c0c */ /* 0x000fda000bf26070 */
[----:B------:R-:W-:-:S05]  /*0410*/  @P1 VIADD R4, R4, -UR4 ;  /* 0x8000000404041c36 */ /* 0x000fca0008000000 */
[----:B------:R-:W-:-:S13]  /*0420*/  ISETP.GE.U32.AND P1, PT, R4, UR4, PT ;  /* 0x0000000404007c0c */ /* 0x000fda000bf26070 */
[----:B------:R-:W-:-:S05]  /*0430*/  @P1 VIADD R4, R4, -UR4 ;  /* 0x8000000404041c36 */ /* 0x000fca0008000000 */
[----:B------:R-:W-:-:S05]  /*0440*/  SEL R5, R3, R4, !P0 ;  /* 0x0000000403057207 */ /* 0x000fca0004000000 */
[----:B------:R-:W-:-:S06]  /*0450*/  IMAD.WIDE.U32 R4, R5, 0x4, R8 ;  /* 0x0000000405047825 */ /* 0x000fcc00078e0008 */
[----:B------:R-:W2:Y:S02]  /*0460*/  LDG.E R4, desc[UR6][R4.64] ;  /* 0x0000000604047981 */ /* 0x000ea4000c1e1900 */
[----:B--2---:R-:W-:-:S13]  /*0470*/  ISETP.NE.AND P1, PT, R4, R7, PT ;  /* 0x000000070400720c */ /* 0x004fda0003f25270 */
[----:B------:R-:W-:Y:S05]  /*0480*/  @!P1 EXIT ;  /* 0x000000000000994d */ /* 0x000fea0003800000 */
[----:B------:R-:W0:Y:S02]  /*0490*/  LDC R12, c[0x0][0x3a8] ;  /* 0x0000ea00ff0c7b82 */ /* 0x000e240000000800 */
[----:B0-----:R-:W-:-:S04]  /*04a0*/  VIADD R12, R12, 0x27d4eb2f ;  /* 0x27d4eb2f0c0c7836 */ /* 0x001fc80000000000 */
        /* <DEDUP_REMOVED lines=23> */
[----:B------:R-:W2:Y:S02]  /*0620*/  ATOMG.E.EXCH.STRONG.GPU PT, R7, desc[UR6][R10.64], R7 ;  /* 0x800000070a0779a8 */ /* 0x000ea4000c1ef106 */
[----:B--2---:R-:W-:-:S13]  /*0630*/  ISETP.NE.AND P1, PT, R7, -0x1, PT ;  /* 0xffffffff0700780c */ /* 0x004fda0003f25270 */
[----:B------:R-:W-:Y:S05]  /*0640*/  @!P1 EXIT ;  /* 0x000000000000994d */ /* 0x000fea0003800000 */
[----:B------:R-:W0:Y:S02]  /*0650*/  LDCU UR4, c[0x0][0x39c] ;  /* 0x00007380ff0477ac */ /* 0x000e240008000800 */
[----:B0-----:R-:W-:-:S09]  /*0660*/  UISETP.GE.AND UP0, UPT, UR4, 0x1, UPT ;  /* 0x000000010400788c */ /* 0x001fd2000bf06270 */
[----:B------:R-:W-:Y:S05]  /*0670*/  BRA.U !UP0, `(.L_x_32) ;  /* 0x0000000508507547 */ /* 0x000fea000b800000 */
[----:B------:R-:W0:Y:S01]  /*0680*/  LDC.64 R4, c[0x0][0x380] ;  /* 0x0000e000ff047b82 */ /* 0x000e220000000a00 */
[----:B------:R-:W1:Y:S01]  /*0690*/  LDCU UR5, c[0x0][0x388] ;  /* 0x00007100ff0577ac */ /* 0x000e620008000800 */
[----:B------:R-:W2:Y:S01]  /*06a0*/  LDCU UR8, c[0x0][0x39c] ;  /* 0x00007380ff0877ac */ /* 0x000ea20008000800 */
[----:B------:R-:W-:-:S05]  /*06b0*/  UMOV UR4, URZ ;  /* 0x000000ff00047c82 */ /* 0x000fca0008000000 */
.L_x_33:
        /* <DEDUP_REMOVED lines=13> */
[----:B-1----:R-:W-:-:S05]  /*0790*/  IMAD R8, R8, UR5, R9 ;  /* 0x0000000508087c24 */ /* 0x002fca000f8e0209 */
[----:B------:R-:W-:-:S13]  /*07a0*/  ISETP.GE.U32.AND P1, PT, R8, UR5, PT ;  /* 0x0000000508007c0c */ /* 0x000fda000bf26070 */
[----:B------:R-:W-:-:S05]  /*07b0*/  @P1 VIADD R8, R8, -UR5 ;  /* 0x8000000508081c36 */ /* 0x000fca0008000000 */
[----:B------:R-:W-:-:S13]  /*07c0*/  ISETP.GE.U32.AND P1, PT, R8, UR5, PT ;  /* 0x0000000508007c0c */ /* 0x000fda000bf26070 */
[----:B------:R-:W-:-:S05]  /*07d0*/  @P1 VIADD R8, R8, -UR5 ;  /* 0x8000000508081c36 */ /* 0x000fca0008000000 */
[----:B------:R-:W-:-:S05]  /*07e0*/  SEL R8, R3, R8, !P0 ;  /* 0x0000000803087207 */ /* 0x000fca0004000000 */
[----:B0-----:R-:W-:-:S06]  /*07f0*/  IMAD.WIDE.U32 R10, R8, 0x4, R4 ;  /* 0x00000004080a7825 */ /* 0x001fcc00078e0004 */
[----:B------:R0:W3:Y:S01]  /*0800*/  LDG.E R10, desc[UR6][R10.64] ;  /* 0x000000060a0a7981 */ /* 0x0000e2000c1e1900 */
[C---:B------:R-:W-:Y:S01]  /*0810*/  IMAD R9, R7.reuse, -0x7a143589, R6 ;  /* 0x85ebca7707097824 */ /* 0x040fe200078e0206 */
[----:B------:R-:W-:Y:S01]  /*0820*/  UIADD3 UR4, UPT, UPT, UR4, 0x1, URZ ;  /* 0x0000000104047890 */ /* 0x000fe2000fffe0ff */
[----:B------:R-:W-:-:S03]  /*0830*/  IMAD R14, R7, -0x7a143589, R12 ;  /* 0x85ebca77070e7824 */ /* 0x000fc600078e020c */
[----:B------:R-:W-:Y:S01]  /*0840*/  SHF.L.W.U32.HI R9, R9, 0xd, R9 ;  /* 0x0000000d09097819 */ /* 0x000fe20000010e09 */
[----:B--2---:R-:W-:Y:S01]  /*0850*/  UISETP.NE.AND UP0, UPT, UR4, UR8, UPT ;  /* 0x000000080400728c */ /* 0x004fe2000bf05270 */
[----:B------:R-:W-:-:S03]  /*0860*/  SHF.L.W.U32.HI R14, R14, 0xd, R14 ;  /* 0x0000000d0e0e7819 */ /* 0x000fc60000010e0e */
        /* <DEDUP_REMOVED lines=19> */
[----:B------:R-:W-:-:S04]  /*09a0*/  IMAD.HI.U32 R14, R2, R15, RZ ;  /* 0x0000000f020e7227 */ /* 0x000fc800078e00ff */
[----:B------:R-:W-:Y:S02]  /*09b0*/  IMAD.MOV R16, RZ, RZ, -R11 ;  /* 0x000000ffff107224 */ /* 0x000fe400078e0a0b */
[----:B------:R-:W-:Y:S02]  /*09c0*/  IMAD.MOV R18, RZ, RZ, -R14 ;  /* 0x000000ffff127224 */ /* 0x000fe400078e0a0e */
[----:B------:R-:W-:Y:S02]  /*09d0*/  IMAD R14, R16, UR5, R9 ;  /* 0x00000005100e7c24 */ /* 0x000fe4000f8e0209 */
[----:B------:R-:W-:-:S03]  /*09e0*/  IMAD R16, R18, UR5, R15 ;  /* 0x0000000512107c24 */ /* 0x000fc6000f8e020f */
[----:B------:R-:W-:Y:S02]  /*09f0*/  ISETP.GE.U32.AND P1, PT, R14, UR5, PT ;  /* 0x000000050e007c0c */ /* 0x000fe4000bf26070 */
[----:B------:R-:W-:-:S11]  /*0a00*/  ISETP.GE.U32.AND P2, PT, R16, UR5, PT ;  /* 0x0000000510007c0c */ /* 0x000fd6000bf46070 */
[----:B------:R-:W-:Y:S02]  /*0a10*/  @P1 VIADD R14, R14, -UR5 ;  /* 0x800000050e0e1c36 */ /* 0x000fe40008000000 */
[----:B------:R-:W-:-:S03]  /*0a20*/  @P2 VIADD R16, R16, -UR5 ;  /* 0x8000000510102c36 */ /* 0x000fc60008000000 */
[----:B------:R-:W-:Y:S02]  /*0a30*/  ISETP.GE.U32.AND P1, PT, R14, UR5, PT ;  /* 0x000000050e007c0c */ /* 0x000fe4000bf26070 */
[----:B------:R-:W-:-:S11]  /*0a40*/  ISETP.GE.U32.AND P2, PT, R16, UR5, PT ;  /* 0x0000000510007c0c */ /* 0x000fd6000bf46070 */
[----:B------:R-:W-:Y:S02]  /*0a50*/  @P1 VIADD R14, R14, -UR5 ;  /* 0x800000050e0e1c36 */ /* 0x000fe40008000000 */
[----:B------:R-:W-:Y:S01]  /*0a60*/  @P2 VIADD R16, R16, -UR5 ;  /* 0x8000000510102c36 */ /* 0x000fe20008000000 */
[----:B---3--:R-:W-:-:S13]  /*0a70*/  ISETP.NE.AND P3, PT, R10, R7, PT ;  /* 0x000000070a00720c */ /* 0x008fda0003f65270 */
[----:B------:R-:W-:Y:S05]  /*0a80*/  @!P3 EXIT ;  /* 0x000000000000b94d */ /* 0x000fea0003800000 */
[----:B------:R-:W-:-:S05]  /*0a90*/  SEL R15, R3, R14, !P0 ;  /* 0x0000000e030f7207 */ /* 0x000fca0004000000 */
[----:B------:R-:W-:-:S06]  /*0aa0*/  IMAD.WIDE.U32 R10, R15, 0x4, R4 ;  /* 0x000000040f0a7825 */ /* 0x000fcc00078e0004 */
[----:B------:R-:W2:Y:S02]  /*0ab0*/  LDG.E R10, desc[UR6][R10.64] ;  /* 0x000000060a0a7981 */ /* 0x000ea4000c1e1900 */
[----:B--2---:R-:W-:-:S13]  /*0ac0*/  ISETP.NE.AND P1, PT, R10, R7, PT ;  /* 0x000000070a00720c */ /* 0x004fda0003f25270 */
[----:B------:R-:W-:Y:S05]  /*0ad0*/  @!P1 EXIT ;  /* 0x000000000000994d */ /* 0x000fea0003800000 */
[----:B------:R-:W-:-:S05]  /*0ae0*/  SEL R9, R3, R16, !P0 ;  /* 0x0000001003097207 */ /* 0x000fca0004000000 */
[----:B------:R-:W-:-:S06]  /*0af0*/  IMAD.WIDE.U32 R10, R9, 0x4, R4 ;  /* 0x00000004090a7825 */ /* 0x000fcc00078e0004 */
[----:B------:R-:W2:Y:S02]  /*0b00*/  LDG.E R10, desc[UR6][R10.64] ;  /* 0x000000060a0a7981 */ /* 0x000ea4000c1e1900 */
[----:B--2---:R-:W-:-:S13]  /*0b10*/  ISETP.NE.AND P1, PT, R10, R7, PT ;  /* 0x000000070a00720c */ /* 0x004fda0003f25270 */
[----:B------:R-:W-:Y:S05]  /*0b20*/  @!P1 EXIT ;  /* 0x000000000000994d */ /* 0x000fea0003800000 */
[C---:B------:R-:W-:Y:S02]  /*0b30*/  ISETP.NE.AND P1, PT, R13.reuse, R8, PT ;  /* 0x000000080d00720c */ /* 0x040fe40003f25270 */
[----:B------:R-:W-:-:S11]  /*0b40*/  ISETP.NE.AND P2, PT, R13, R15, PT ;  /* 0x0000000f0d00720c */ /* 0x000fd60003f45270 */
[----:B------:R-:W-:-:S05]  /*0b50*/  @P1 SEL R15, R9, R8, !P2 ;  /* 0x00000008090f1207 */ /* 0x000fca0005000000 */
[----:B------:R-:W-:-:S05]  /*0b60*/  IMAD.WIDE.U32 R8, R15, 0x4, R4 ;  /* 0x000000040f087825 */ /* 0x000fca00078e0004 */
[----:B------:R-:W2:Y:S02]  /*0b70*/  ATOMG.E.EXCH.STRONG.GPU PT, R7, desc[UR6][R8.64], R7 ;  /* 0x80000007080779a8 */ /* 0x000ea4000c1ef106 */
[----:B--2---:R-:W-:-:S13]  /*0b80*/  ISETP.NE.AND P1, PT, R7, -0x1, PT ;  /* 0xffffffff0700780c */ /* 0x004fda0003f25270 */
[----:B------:R-:W-:Y:S05]  /*0b90*/  @!P1 EXIT ;  /* 0x000000000000994d */ /* 0x000fea0003800000 */
[----:B------:R-:W-:Y:S01]  /*0ba0*/  IMAD.MOV.U32 R13, RZ, RZ, R15 ;  /* 0x000000ffff0d7224 */ /* 0x000fe200078e000f */
[----:B------:R-:W-:Y:S06]  /*0bb0*/  BRA.U UP0, `(.L_x_33) ;  /* 0xfffffff900c07547 */ /* 0x000fec000b83ffff */
.L_x_32:
[----:B------:R-:W0:Y:S02]  /*0bc0*/  LDC.64 R2, c[0x4][0x40] ;  /* 0x01001000ff027b82 */ /* 0x000e240000000a00 */
[----:B0-----:R-:W-:Y:S01]  /*0bd0*/  STG.E.U8 desc[UR6][R2.64], RZ ;  /* 0x000000ff02007986 */ /* 0x001fe2000c101106 */
[----:B------:R-:W-:Y:S05]  /*0be0*/  EXIT ;  /* 0x000000000000794d */ /* 0x000fea0003800000 */
.L_x_34:
        /* <DEDUP_REMOVED lines=9> */
.L_x_42:


//--------------------- .text._Z15insert_2_kernelPjjS_jijj --------------------------
	.section	.text._Z15insert_2_kernelPjjS_jijj,"ax",@progbits
	.align	128
        .global         _Z15insert_2_kernelPjjS_jijj
        .type           _Z15insert_2_kernelPjjS_jijj,@function
        .size           _Z15insert_2_kernelPjjS_jijj,(.L_x_43 - _Z15insert_2_kernelPjjS_jijj)
        .other          _Z15insert_2_kernelPjjS_jijj,@"STO_CUDA_ENTRY STV_DEFAULT"
_Z15insert_2_kernelPjjS_jijj:
.text._Z15insert_2_kernelPjjS_jijj:
        /* <DEDUP_REMOVED lines=13> */
[----:B-1----:R-:W3:Y:S01]  /*00d0*/  LDG.E R5, desc[UR6][R4.64] ;  /* 0x0000000604057981 */ /* 0x002ee2000c1e1900 */
[----:B--2---:R-:W1:Y:S08]  /*00e0*/  I2F.U32.RP R8, UR4 ;  /* 0x0000000400087d06 */ /* 0x004e700008209000 */
[----:B-1----:R-:W1:Y:S01]  /*00f0*/  MUFU.RCP R8, R8 ;  /* 0x0000000800087308 */ /* 0x002e620000001000 */
[----:B0-----:R-:W-:-:S02]  /*0100*/  VIADD R0, R2, 0x27d4eb2f ;  /* 0x27d4eb2f02007836 */ /* 0x001fc40000000000 */
[----:B-1----:R-:W-:-:S05]  /*0110*/  VIADD R6, R8, 0xffffffe ;  /* 0x0ffffffe08067836 */ /* 0x002fca0000000000 */
[----:B------:R0:W1:Y:S02]  /*0120*/  F2I.FTZ.U32.TRUNC.NTZ R7, R6 ;  /* 0x0000000600077305 */ /* 0x000064000021f000 */
[----:B0-----:R-:W-:Y:S02]  /*0130*/  IMAD.MOV.U32 R6, RZ, RZ, RZ ;  /* 0x000000ffff067224 */ /* 0x001fe400078e00ff */
[----:B-1----:R-:W-:-:S04]  /*0140*/  IMAD.MOV R11, RZ, RZ, -R7 ;  /* 0x000000ffff0b7224 */ /* 0x002fc800078e0a07 */
        /* <DEDUP_REMOVED lines=10> */
[----:B------:R-:W-:Y:S02]  /*01f0*/  IMAD.HI.U32 R2, R7, R11, R6 ;  /* 0x0000000b07027227 */ /* 0x000fe400078e0006 */
[----:B------:R-:W0:Y:S01]  /*0200*/  LDC.64 R6, c[0x0][0x380] ;  /* 0x0000e000ff067b82 */ /* 0x000e220000000a00 */
[----:B------:R-:W-:-:S04]  /*0210*/  SHF.R.U32.HI R9, RZ, 0x10, R4 ;  /* 0x00000010ff097819 */ /* 0x000fc80000011604 */
[----:B------:R-:W-:-:S05]  /*0220*/  LOP3.LUT R9, R9, R4, RZ, 0x3c, !PT ;  /* 0x0000000409097212 */ /* 0x000fca00078e3cff */
[----:B------:R-:W-:-:S04]  /*0230*/  IMAD.HI.U32 R4, R2, R9, RZ ;  /* 0x0000000902047227 */ /* 0x000fc800078e00ff */
[----:B------:R-:W-:-:S04]  /*0240*/  IMAD.MOV R4, RZ, RZ, -R4 ;  /* 0x000000ffff047224 */ /* 0x000fc800078e0a04 */
[----:B------:R-:W-:Y:S01]  /*0250*/  IMAD R9, R4, UR4, R9 ;  /* 0x0000000404097c24 */ /* 0x000fe2000f8e0209 */
[----:B------:R-:W-:-:S04]  /*0260*/  LOP3.LUT R4, RZ, UR4, RZ, 0x33, !PT ;  /* 0x00000004ff047c12 */ /* 0x000fc8000f8e33ff */
[----:B------:R-:W-:-:S13]  /*0270*/  ISETP.GE.U32.AND P0, PT, R9, UR4, PT ;  /* 0x0000000409007c0c */ /* 0x000fda000bf06070 */
[----:B------:R-:W-:Y:S01]  /*0280*/  @P0 VIADD R9, R9, -UR4 ;  /* 0x8000000409090c36 */ /* 0x000fe20008000000 */
[----:B------:R-:W-:-:S04]  /*0290*/  ISETP.NE.U32.AND P0, PT, RZ, UR4, PT ;  /* 0x00000004ff007c0c */ /* 0x000fc8000bf05070 */
[----:B------:R-:W-:-:S13]  /*02a0*/  ISETP.GE.U32.AND P1, PT, R9, UR4, PT ;  /* 0x0000000409007c0c */ /* 0x000fda000bf26070 */
[----:B------:R-:W-:-:S05]  /*02b0*/  @P1 VIADD R9, R9, -UR4 ;  /* 0x8000000409091c36 */ /* 0x000fca0008000000 */
[----:B------:R-:W-:-:S05]  /*02c0*/  SEL R11, R4, R9, !P0 ;  /* 0x00000009040b7207 */ /* 0x000fca0004000000 */
[----:B0-----:R-:W-:-:S05]  /*02d0*/  IMAD.WIDE.U32 R8, R11, 0x4, R6 ;  /* 0x000000040b087825 */ /* 0x001fca00078e0006 */
[----:B------:R-:W2:Y:S01]  /*02e0*/  LDG.E R14, desc[UR6][R8.64] ;  /* 0x00000006080e7981 */ /* 0x000ea2000c1e1900 */
        /* <DEDUP_REMOVED lines=11> */
[----:B------:R-:W-:Y:S02]  /*03a0*/  LOP3.LUT R3, R12, R3, RZ, 0x3c, !PT ;  /* 0x000000030c037212 */ /* 0x000fe400078e3cff */
[----:B--2---:R-:W-:-:S13]  /*03b0*/  ISETP.NE.AND P1, PT, R14, R5, PT ;  /* 0x000000050e00720c */ /* 0x004fda0003f25270 */
[----:B------:R-:W-:Y:S05]  /*03c0*/  @!P1 EXIT ;  /* 0x000000000000994d */ /* 0x000fea0003800000 */
        /* <DEDUP_REMOVED lines=22> */
.L_x_36:
        /* <DEDUP_REMOVED lines=19> */
[----:B0-----:R-:W-:-:S05]  /*0660*/  IMAD.WIDE.U32 R8, R5, 0x4, R6 ;  /* 0x0000000405087825 */ /* 0x001fca00078e0006 */
[----:B------:R0:W3:Y:S01]  /*0670*/  LDG.E R14, desc[UR6][R8.64] ;  /* 0x00000006080e7981 */ /* 0x0000e2000c1e1900 */
[----:B------:R-:W-:Y:S01]  /*0680*/  IMAD R12, R3, -0x7a143589, R10 ;  /* 0x85ebca77030c7824 */ /* 0x000fe200078e020a */
[----:B------:R-:W-:-:S04]  /*0690*/  UIADD3 UR4, UPT, UPT, UR4, 0x1, URZ ;  /* 0x0000000104047890 */ /* 0x000fc8000fffe0ff */
[----:B------:R-:W-:Y:S01]  /*06a0*/  SHF.L.W.U32.HI R12, R12, 0xd, R12 ;  /* 0x0000000d0c0c7819 */ /* 0x000fe20000010e0c */
[----:B--2---:R-:W-:-:S04]  /*06b0*/  UISETP.NE.AND UP0, UPT, UR4, UR8, UPT ;  /* 0x000000080400728c */ /* 0x004fc8000bf05270 */
        /* <DEDUP_REMOVED lines=9> */
[----:B0-----:R-:W-:-:S04]  /*0750*/  IMAD.HI.U32 R8, R2, R13, RZ ;  /* 0x0000000d02087227 */ /* 0x001fc800078e00ff */
[----:B------:R-:W-:-:S04]  /*0760*/  IMAD.MOV R8, RZ, RZ, -R8 ;  /* 0x000000ffff087224 */ /* 0x000fc800078e0a08 */
[----:B------:R-:W-:-:S05]  /*0770*/  IMAD R13, R8, UR5, R13 ;  /* 0x00000005080d7c24 */ /* 0x000fca000f8e020d */
[----:B------:R-:W-:-:S13]  /*0780*/  ISETP.GE.U32.AND P1, PT, R13, UR5, PT ;  /* 0x000000050d007c0c */ /* 0x000fda000bf26070 */
[----:B------:R-:W-:-:S05]  /*0790*/  @P1 VIADD R13, R13, -UR5 ;  /* 0x800000050d0d1c36 */ /* 0x000fca0008000000 */
[----:B------:R-:W-:-:S13]  /*07a0*/  ISETP.GE.U32.AND P1, PT, R13, UR5, PT ;  /* 0x000000050d007c0c */ /* 0x000fda000bf26070 */
        /* <DEDUP_REMOVED lines=8> */
[----:B------:R-:W-:-:S04]  /*0830*/  ISETP.NE.AND P1, PT, R11, R5, PT ;  /* 0x000000050b00720c */ /* 0x000fc80003f25270 */
[----:B------:R-:W-:-:S05]  /*0840*/  SEL R11, R13, R5, !P1 ;  /* 0x000000050d0b7207 */ /* 0x000fca0004800000 */
[----:B------:R-:W-:-:S05]  /*0850*/  IMAD.WIDE.U32 R8, R11, 0x4, R6 ;  /* 0x000000040b087825 */ /* 0x000fca00078e0006 */
[----:B------:R-:W2:Y:S02]  /*0860*/  ATOMG.E.EXCH.STRONG.GPU PT, R3, desc[UR6][R8.64], R3 ;  /* 0x80000003080379a8 */ /* 0x000ea4000c1ef106 */
[----:B--2---:R-:W-:-:S13]  /*0870*/  ISETP.NE.AND P1, PT, R3, -0x1, PT ;  /* 0xffffffff0300780c */ /* 0x004fda0003f25270 */
[----:B------:R-:W-:Y:S05]  /*0880*/  @!P1 EXIT ;  /* 0x000000000000994d */ /* 0x000fea0003800000 */
[----:B------:R-:W-:Y:S05]  /*0890*/  BRA.U UP0, `(.L_x_36) ;  /* 0xfffffffd00247547 */ /* 0x000fea000b83ffff */
.L_x_35:
[----:B------:R-:W0:Y:S02]  /*08a0*/  LDC.64 R2, c[0x4][0x40] ;  /* 0x01001000ff027b82 */ /* 0x000e240000000a00 */
[----:B0-----:R-:W-:Y:S01]  /*08b0*/  STG.E.U8 desc[UR6][R2.64], RZ ;  /* 0x000000ff02007986 */ /* 0x001fe2000c101106 */
[----:B------:R-:W-:Y:S05]  /*08c0*/  EXIT ;  /* 0x000000000000794d */ /* 0x000fea0003800000 */
.L_x_37:
        /* <DEDUP_REMOVED lines=11> */
.L_x_43:


//--------------------- .nv.global.init           --------------------------
	.section	.nv.global.init,"aw",@progbits
	.align	4
.nv.global.init:
	.type		mrg32k3aM1SubSeq,@object
	.size		mrg32k3aM1SubSeq,(mrg32k3aM2SubSeq - mrg32k3aM1SubSeq)
mrg32k3aM1SubSeq:
        /*0000*/ 	.byte	0x0b, 0xcc, 0xee, 0x04, 0x73, 0x29, 0x8b, 0x6f, 0xf6, 0x53, 0x03, 0xf6, 0x23, 0xf6, 0xea, 0xda
        /* <DEDUP_REMOVED lines=125> */
	.type		mrg32k3aM2SubSeq,@object
	.size		mrg32k3aM2SubSeq,(mrg32k3aM1 - mrg32k3aM2SubSeq)
mrg32k3aM2SubSeq:
        /* <DEDUP_REMOVED lines=126> */
	.type		mrg32k3aM1,@object
	.size		mrg32k3aM1,(mrg32k3aM1Seq - mrg32k3aM1)
mrg32k3aM1:
        /* <DEDUP_REMOVED lines=144> */
	.type		mrg32k3aM1Seq,@object
	.size		mrg32k3aM1Seq,(mrg32k3aM2 - mrg32k3aM1Seq)
mrg32k3aM1Seq:
        /* <DEDUP_REMOVED lines=144> */
	.type		mrg32k3aM2,@object
	.size		mrg32k3aM2,(mrg32k3aM2Seq - mrg32k3aM2)
mrg32k3aM2:
        /* <DEDUP_REMOVED lines=144> */
	.type		mrg32k3aM2Seq,@object
	.size		mrg32k3aM2Seq,(precalc_xorwow_matrix - mrg32k3aM2Seq)
mrg32k3aM2Seq:
        /* <DEDUP_REMOVED lines=144> */
	.type		precalc_xorwow_matrix,@object
	.size		precalc_xorwow_matrix,(precalc_xorwow_offset_matrix - precalc_xorwow_matrix)
precalc_xorwow_matrix:
        /* <DEDUP_REMOVED lines=6400> */
	.type		precalc_xorwow_offset_matrix,@object
	.size		precalc_xorwow_offset_matrix,(legal - precalc_xorwow_offset_matrix)
precalc_xorwow_offset_matrix:
        /* <DEDUP_REMOVED lines=6400> */
	.type		legal,@object
	.size		legal,(.L_9 - legal)
	.other		legal,@"STV_DEFAULT STO_CUDA_MANAGED"
legal:
        /*353c0*/ 	.byte	0x01
.L_9:


//--------------------- .nv.shared.reserved.0     --------------------------
	.section	.nv.shared.reserved.0,"aw",@nobits
	.weak		__nv_reservedSMEM_offset_0_alias
	.size		__nv_reservedSMEM_offset_0_alias, 0, 64
	.other		__nv_reservedSMEM_offset_0_alias,@"STO_CUDA_RESERVED_SHARED STV_DEFAULT"
__nv_reservedSMEM_offset_0_alias:
	.zero		0
	.zero		64


//--------------------- .nv.constant0._Z13find_3_kernelPjjS_jijjj --------------------------
	.section	.nv.constant0._Z13find_3_kernelPjjS_jijjj,"a",@progbits
	.sectionflags	@""
	.align	4
.nv.constant0._Z13find_3_kernelPjjS_jijjj:
	.zero		940


//--------------------- .nv.constant0._Z13find_2_kernelPjjS_jijj --------------------------
	.section	.nv.constant0._Z13find_2_kernelPjjS_jijj,"a",@progbits
	.sectionflags	@""
	.align	4
.nv.constant0._Z13find_2_kernelPjjS_jijj:
	.zero		936


//--------------------- .nv.constant0._Z26generate_lookup_key_kernelPjjji --------------------------
	.section	.nv.constant0._Z26generate_lookup_key_kernelPjjji,"a",@progbits
	.sectionflags	@""
	.align	4
.nv.constant0._Z26generate_lookup_key_kernelPjjji:
	.zero		916


//--------------------- .nv.constant0._Z19generate_key_kernelPjjj --------------------------
	.section	.nv.constant0._Z19generate_key_kernelPjjj,"a",@progbits
	.sectionflags	@""
	.align	4
.nv.constant0._Z19generate_key_kernelPjjj:
	.zero		912


//--------------------- .nv.constant0._Z15insert_3_kernelPjjS_jijjj --------------------------
	.section	.nv.constant0._Z15insert_3_kernelPjjS_jijjj,"a",@progbits
	.sectionflags	@""
	.align	4
.nv.constant0._Z15insert_3_kernelPjjS_jijjj:
	.zero		940


//--------------------- .nv.constant0._Z15insert_2_kernelPjjS_jijj --------------------------
	.section	.nv.constant0._Z15insert_2_kernelPjjS_jijj,"a",@progbits
	.sectionflags	@""
	.align	4
.nv.constant0._Z15insert_2_kernelPjjS_jijj:
	.zero		936


//--------------------- SYMBOLS --------------------------

	.type		.nv.reservedSmem.offset0,@object
	.size		.nv.reservedSmem.offset0,0x4
